	.target	sm_90a

	.elftype	@"ET_EXEC"


//--------------------- .note.nv.tkinfo           --------------------------
	.section	.note.nv.tkinfo,"",@"SHT_NOTE"
	.sectionflags	@"SHF_NOTE_NV_TKINFO"
	.tkinfo
        /*0018*/ 	.word	0x00000002
        /*0030*/ 	.string	""
        /*0030*/ 	.string	"ptxas"
        /*0030*/ 	.string	"Cuda compilation tools, release 13.0, V13.0.88"
        /*0030*/ 	.string	"Build cuda_13.0.r13.0/compiler.36424714_0"
        /*0030*/ 	.string	"-arch sm_90a -m 64 "



//--------------------- .note.nv.cuinfo           --------------------------
	.section	.note.nv.cuinfo,"",@"SHT_NOTE"
	.sectionflags	@"SHF_NOTE_NV_CUINFO"
        /*0018*/ 	.short	0x0002
        /*001a*/ 	.short	0x005a
        /*001c*/ 	.short	0x0082
	.zero		2


//--------------------- .nv.info                  --------------------------
	.section	.nv.info,"",@"SHT_CUDA_INFO"
	.align	4


	//----- nvinfo : EIATTR_REGCOUNT
	.align		4
        /*0000*/ 	.byte	0x04, 0x2f
        /*0002*/ 	.short	(.L_12 - .L_11)
	.align		4
.L_11:
        /*0004*/ 	.word	index@(_ZN7cutlass13device_kernelINS_4gemm6kernel13GemmUniversalIN4cute5tupleIJiiiiEEENS1_10collective13CollectiveMmaINS1_37MainloopSm90TmaGmmaWarpSpecializedFP8ILi6ENS5_IJNS4_1CILi2EEENSA_ILi1EEESC_EEENS1_35KernelTmaWarpSpecializedCooperativeEEENS5_IJNSA_ILi192EEENSA_ILi80EEENSA_ILi128EEEEEENS_12float_e4m3_tENS5_IJlSC_lEEESK_SL_NS4_8TiledMMAINS4_8MMA_AtomIJNS4_4SM904GMMA30MMA_64x16x32_F32E4M3E4M3_SS_TNILNSP_7ScaleInE1ELSR_1EEEEEENS4_6LayoutISD_NS5_IJSC_NSA_ILi0EEESV_EEEEENS5_IJNS4_10UnderscoreESY_SY_EEEEENS4_13SM90_TMA_LOADENS4_14ComposedLayoutINS4_7SwizzleILi3ELi4ELi3EEENS4_18smem_ptr_flag_bitsILi8EEENSU_INS5_IJNSA_ILi8EEESI_EEENS5_IJSI_SC_EEEEEEEvNS4_8identityENS4_23SM90_TMA_LOAD_MULTICASTES1B_vS1C_EENS_8epilogue10collective6detail29Sm90TmaWarpSpecializedAdapterINS1G_15DefaultEpilogueISK_SL_SL_NS1F_6thread17LinearCombinationISK_Li1EffLNS1K_9ScaleType4KindE0ELNS_15FloatRoundStyleE2ESK_EENS1_15EpilogueDefaultEEEEEvvEEEEvNT_6ParamsE)
        /*0008*/ 	.word	0x000000a8


	//----- nvinfo : EIATTR_FRAME_SIZE
	.align		4
.L_12:
        /*000c*/ 	.byte	0x04, 0x11
        /*000e*/ 	.short	(.L_14 - .L_13)
	.align		4
.L_13:
        /*0010*/ 	.word	index@(_ZN7cutlass13device_kernelINS_4gemm6kernel13GemmUniversalIN4cute5tupleIJiiiiEEENS1_10collective13CollectiveMmaINS1_37MainloopSm90TmaGmmaWarpSpecializedFP8ILi6ENS5_IJNS4_1CILi2EEENSA_ILi1EEESC_EEENS1_35KernelTmaWarpSpecializedCooperativeEEENS5_IJNSA_ILi192EEENSA_ILi80EEENSA_ILi128EEEEEENS_12float_e4m3_tENS5_IJlSC_lEEESK_SL_NS4_8TiledMMAINS4_8MMA_AtomIJNS4_4SM904GMMA30MMA_64x16x32_F32E4M3E4M3_SS_TNILNSP_7ScaleInE1ELSR_1EEEEEENS4_6LayoutISD_NS5_IJSC_NSA_ILi0EEESV_EEEEENS5_IJNS4_10UnderscoreESY_SY_EEEEENS4_13SM90_TMA_LOADENS4_14ComposedLayoutINS4_7SwizzleILi3ELi4ELi3EEENS4_18smem_ptr_flag_bitsILi8EEENSU_INS5_IJNSA_ILi8EEESI_EEENS5_IJSI_SC_EEEEEEEvNS4_8identityENS4_23SM90_TMA_LOAD_MULTICASTES1B_vS1C_EENS_8epilogue10collective6detail29Sm90TmaWarpSpecializedAdapterINS1G_15DefaultEpilogueISK_SL_SL_NS1F_6thread17LinearCombinationISK_Li1EffLNS1K_9ScaleType4KindE0ELNS_15FloatRoundStyleE2ESK_EENS1_15EpilogueDefaultEEEEEvvEEEEvNT_6ParamsE)
        /*0014*/ 	.word	0x00000000


	//----- nvinfo : EIATTR_MIN_STACK_SIZE
	.align		4
.L_14:
        /*0018*/ 	.byte	0x04, 0x12
        /*001a*/ 	.short	(.L_16 - .L_15)
	.align		4
.L_15:
        /*001c*/ 	.word	index@(_ZN7cutlass13device_kernelINS_4gemm6kernel13GemmUniversalIN4cute5tupleIJiiiiEEENS1_10collective13CollectiveMmaINS1_37MainloopSm90TmaGmmaWarpSpecializedFP8ILi6ENS5_IJNS4_1CILi2EEENSA_ILi1EEESC_EEENS1_35KernelTmaWarpSpecializedCooperativeEEENS5_IJNSA_ILi192EEENSA_ILi80EEENSA_ILi128EEEEEENS_12float_e4m3_tENS5_IJlSC_lEEESK_SL_NS4_8TiledMMAINS4_8MMA_AtomIJNS4_4SM904GMMA30MMA_64x16x32_F32E4M3E4M3_SS_TNILNSP_7ScaleInE1ELSR_1EEEEEENS4_6LayoutISD_NS5_IJSC_NSA_ILi0EEESV_EEEEENS5_IJNS4_10UnderscoreESY_SY_EEEEENS4_13SM90_TMA_LOADENS4_14ComposedLayoutINS4_7SwizzleILi3ELi4ELi3EEENS4_18smem_ptr_flag_bitsILi8EEENSU_INS5_IJNSA_ILi8EEESI_EEENS5_IJSI_SC_EEEEEEEvNS4_8identityENS4_23SM90_TMA_LOAD_MULTICASTES1B_vS1C_EENS_8epilogue10collective6detail29Sm90TmaWarpSpecializedAdapterINS1G_15DefaultEpilogueISK_SL_SL_NS1F_6thread17LinearCombinationISK_Li1EffLNS1K_9ScaleType4KindE0ELNS_15FloatRoundStyleE2ESK_EENS1_15EpilogueDefaultEEEEEvvEEEEvNT_6ParamsE)
        /*0020*/ 	.word	0x00000000
.L_16:


//--------------------- .nv.compat                --------------------------
	.section	.nv.compat,"",@"SHT_CUDA_COMPAT_INFO"
	.align	4
        /*0000*/ 	.byte	0x02, 0x09, 0x01, 0x00, 0x02, 0x02, 0x04, 0x00, 0x02, 0x05, 0x05, 0x00, 0x03, 0x07, 0x01, 0x01
        /*0010*/ 	.byte	0x02, 0x03, 0x01, 0x00, 0x02, 0x06, 0x01, 0x00, 0x04, 0x0b, 0x08, 0x00, 0x00, 0x00, 0x00, 0x00
        /*0020*/ 	.byte	0x00, 0x00, 0x00, 0x00


//--------------------- .nv.info._ZN7cutlass13device_kernelINS_4gemm6kernel13GemmUniversalIN4cute5tupleIJiiiiEEENS1_10collective13CollectiveMmaINS1_37MainloopSm90TmaGmmaWarpSpecializedFP8ILi6ENS5_IJNS4_1CILi2EEENSA_ILi1EEESC_EEENS1_35KernelTmaWarpSpecializedCooperativeEEENS5_IJNSA_ILi192EEENSA_ILi80EEENSA_ILi128EEEEEENS_12float_e4m3_tENS5_IJlSC_lEEESK_SL_NS4_8TiledMMAINS4_8MMA_AtomIJNS4_4SM904GMMA30MMA_64x16x32_F32E4M3E4M3_SS_TNILNSP_7ScaleInE1ELSR_1EEEEEENS4_6LayoutISD_NS5_IJSC_NSA_ILi0EEESV_EEEEENS5_IJNS4_10UnderscoreESY_SY_EEEEENS4_13SM90_TMA_LOADENS4_14ComposedLayoutINS4_7SwizzleILi3ELi4ELi3EEENS4_18smem_ptr_flag_bitsILi8EEENSU_INS5_IJNSA_ILi8EEESI_EEENS5_IJSI_SC_EEEEEEEvNS4_8identityENS4_23SM90_TMA_LOAD_MULTICASTES1B_vS1C_EENS_8epilogue10collective6detail29Sm90TmaWarpSpecializedAdapterINS1G_15DefaultEpilogueISK_SL_SL_NS1F_6thread17LinearCombinationISK_Li1EffLNS1K_9ScaleType4KindE0ELNS_15FloatRoundStyleE2ESK_EENS1_15EpilogueDefaultEEEEEvvEEEEvNT_6ParamsE --------------------------
	.section	.nv.info._ZN7cutlass13device_kernelINS_4gemm6kernel13GemmUniversalIN4cute5tupleIJiiiiEEENS1_10collective13CollectiveMmaINS1_37MainloopSm90TmaGmmaWarpSpecializedFP8ILi6ENS5_IJNS4_1CILi2EEENSA_ILi1EEESC_EEENS1_35KernelTmaWarpSpecializedCooperativeEEENS5_IJNSA_ILi192EEENSA_ILi80EEENSA_ILi128EEEEEENS_12float_e4m3_tENS5_IJlSC_lEEESK_SL_NS4_8TiledMMAINS4_8MMA_AtomIJNS4_4SM904GMMA30MMA_64x16x32_F32E4M3E4M3_SS_TNILNSP_7ScaleInE1ELSR_1EEEEEENS4_6LayoutISD_NS5_IJSC_NSA_ILi0EEESV_EEEEENS5_IJNS4_10UnderscoreESY_SY_EEEEENS4_13SM90_TMA_LOADENS4_14ComposedLayoutINS4_7SwizzleILi3ELi4ELi3EEENS4_18smem_ptr_flag_bitsILi8EEENSU_INS5_IJNSA_ILi8EEESI_EEENS5_IJSI_SC_EEEEEEEvNS4_8identityENS4_23SM90_TMA_LOAD_MULTICASTES1B_vS1C_EENS_8epilogue10collective6detail29Sm90TmaWarpSpecializedAdapterINS1G_15DefaultEpilogueISK_SL_SL_NS1F_6thread17LinearCombinationISK_Li1EffLNS1K_9ScaleType4KindE0ELNS_15FloatRoundStyleE2ESK_EENS1_15EpilogueDefaultEEEEEvvEEEEvNT_6ParamsE,"",@"SHT_CUDA_INFO"
	.sectionflags	@""
	.align	4


	//----- nvinfo : EIATTR_CUDA_API_VERSION
	.align		4
        /*0000*/ 	.byte	0x04, 0x37
        /*0002*/ 	.short	(.L_18 - .L_17)
.L_17:
        /*0004*/ 	.word	0x00000082


	//----- nvinfo : EIATTR_KPARAM_INFO
	.align		4
.L_18:
        /*0008*/ 	.byte	0x04, 0x17
        /*000a*/ 	.short	(.L_20 - .L_19)
.L_19:
        /*000c*/ 	.word	0x00000000
        /*0010*/ 	.short	0x0000
        /*0012*/ 	.short	0x0070
        /*0014*/ 	.byte	0x00, 0xf0, 0x01, 0x10


	//----- nvinfo : EIATTR_SPARSE_MMA_MASK
	.align		4
.L_20:
        /*0018*/ 	.byte	0x03, 0x50
        /*001a*/ 	.short	0x0000


	//----- nvinfo : EIATTR_MAXREG_COUNT
	.align		4
        /*001c*/ 	.byte	0x03, 0x1b
        /*001e*/ 	.short	0x00a8


	//----- nvinfo : EIATTR_NUM_BARRIERS
	.align		4
        /*0020*/ 	.byte	0x02, 0x4c
        /*0022*/ 	.byte	0x01
	.zero		1


	//----- nvinfo : EIATTR_MERCURY_ISA_VERSION
	.align		4
        /*0024*/ 	.byte	0x03, 0x5f
        /*0026*/ 	.short	0x0101


	//----- nvinfo : EIATTR_INT_WARP_WIDE_INSTR_OFFSETS
	.align		4
        /*0028*/ 	.byte	0x04, 0x31
        /*002a*/ 	.short	(.L_22 - .L_21)


	//   ....[0]....
.L_21:
        /*002c*/ 	.word	0x000004e0


	//   ....[1]....
        /*0030*/ 	.word	0x00000510


	//   ....[2]....
        /*0034*/ 	.word	0x000006b0


	//----- nvinfo : EIATTR_COOP_GROUP_MASK_REGIDS
	.align		4
.L_22:
        /*0038*/ 	.byte	0x04, 0x29
        /*003a*/ 	.short	(.L_24 - .L_23)


	//   ....[0]....
.L_23:
        /*003c*/ 	.word	0xffffffff


	//   ....[1]....
        /*0040*/ 	.word	0xffffffff


	//   ....[2]....
        /*0044*/ 	.word	0xffffffff


	//   ....[3]....
        /*0048*/ 	.word	0xffffffff


	//   ....[4]....
        /*004c*/ 	.word	0xffffffff


	//   ....[5]....
        /*0050*/ 	.word	0xffffffff


	//----- nvinfo : EIATTR_COOP_GROUP_INSTR_OFFSETS
	.align		4
.L_24:
        /*0054*/ 	.byte	0x04, 0x28
        /*0056*/ 	.short	(.L_26 - .L_25)


	//   ....[0]....
.L_25:
        /*0058*/ 	.word	0x00000060


	//   ....[1]....
        /*005c*/ 	.word	0x00000070


	//   ....[2]....
        /*0060*/ 	.word	0x00000130


	//   ....[3]....
        /*0064*/ 	.word	0x00000310


	//   ....[4]....
        /*0068*/ 	.word	0x00000830


	//   ....[5]....
        /*006c*/ 	.word	0x000012b0


	//----- nvinfo : EIATTR_REG_RECONFIG
	.align		4
.L_26:
        /*0070*/ 	.byte	0x01, 0x54
	.zero		2


	//----- nvinfo : EIATTR_MBARRIER_INSTR_OFFSETS
	.align		4
        /*0074*/ 	.byte	0x04, 0x39
        /*0076*/ 	.short	(.L_28 - .L_27)


	//   ....[0]....
.L_27:
        /*0078*/ 	.word	0x00000230
        /*007c*/ 	.word	0x000000ff
        /*0080*/ 	.word	0x00000000
        /*0084*/ 	.short	0x0100
        /*0086*/ 	.byte	0x08
	.zero		1


	//   ....[1]....
        /*0088*/ 	.word	0x00000240
        /*008c*/ 	.word	0x000000ff
        /*0090*/ 	.word	0x00000030
        /*0094*/ 	.short	0x0100
        /*0096*/ 	.byte	0x08
	.zero		1


	//   ....[2]....
        /*0098*/ 	.word	0x00000250
        /*009c*/ 	.word	0x000000ff
        /*00a0*/ 	.word	0x00000008
        /*00a4*/ 	.short	0x0100
        /*00a6*/ 	.byte	0x08
	.zero		1


	//   ....[3]....
        /*00a8*/ 	.word	0x00000260
        /*00ac*/ 	.word	0x000000ff
        /*00b0*/ 	.word	0x00000038
        /*00b4*/ 	.short	0x0100
        /*00b6*/ 	.byte	0x08
	.zero		1


	//   ....[4]....
        /*00b8*/ 	.word	0x00000270
        /*00bc*/ 	.word	0x000000ff
        /*00c0*/ 	.word	0x00000010
        /*00c4*/ 	.short	0x0100
        /*00c6*/ 	.byte	0x08
	.zero		1


	//   ....[5]....
        /*00c8*/ 	.word	0x00000280
        /*00cc*/ 	.word	0x000000ff
        /*00d0*/ 	.word	0x00000040
        /*00d4*/ 	.short	0x0100
        /*00d6*/ 	.byte	0x08
	.zero		1


	//   ....[6]....
        /*00d8*/ 	.word	0x00000290
        /*00dc*/ 	.word	0x000000ff
        /*00e0*/ 	.word	0x00000018
        /*00e4*/ 	.short	0x0100
        /*00e6*/ 	.byte	0x08
	.zero		1


	//   ....[7]....
        /*00e8*/ 	.word	0x000002a0
        /*00ec*/ 	.word	0x000000ff
        /*00f0*/ 	.word	0x00000048
        /*00f4*/ 	.short	0x0100
        /*00f6*/ 	.byte	0x08
	.zero		1


	//   ....[8]....
        /*00f8*/ 	.word	0x000002b0
        /*00fc*/ 	.word	0x000000ff
        /*0100*/ 	.word	0x00000020
        /*0104*/ 	.short	0x0100
        /*0106*/ 	.byte	0x08
	.zero		1


	//   ....[9]....
        /*0108*/ 	.word	0x000002c0
        /*010c*/ 	.word	0x000000ff
        /*0110*/ 	.word	0x00000050
        /*0114*/ 	.short	0x0100
        /*0116*/ 	.byte	0x08
	.zero		1


	//   ....[10]....
        /*0118*/ 	.word	0x000002d0
        /*011c*/ 	.word	0x000000ff
        /*0120*/ 	.word	0x00000028
        /*0124*/ 	.short	0x0100
        /*0126*/ 	.byte	0x08
	.zero		1


	//   ....[11]....
        /*0128*/ 	.word	0x000002e0
        /*012c*/ 	.word	0x000000ff
        /*0130*/ 	.word	0x00000058
        /*0134*/ 	.short	0x0100
        /*0136*/ 	.byte	0x08
	.zero		1


	//   ....[12]....
        /*0138*/ 	.word	0x00000740
        /*013c*/ 	.word	0x000000ff
        /*0140*/ 	.word	0x00000070
        /*0144*/ 	.short	0x0100
        /*0146*/ 	.byte	0x06
	.zero		1


	//   ....[13]....
        /*0148*/ 	.word	0x000007d0
        /*014c*/ 	.word	0x000000ff
        /*0150*/ 	.word	0x00000078
        /*0154*/ 	.short	0x0100
        /*0156*/ 	.byte	0x06
	.zero		1


	//   ....[14]....
        /*0158*/ 	.word	0x000018d0
        /*015c*/ 	.word	0x000000ff
        /*0160*/ 	.word	0x00000000
        /*0164*/ 	.short	0x010a
        /*0166*/ 	.byte	0x07
	.zero		1


	//   ....[15]....
        /*0168*/ 	.word	0x00001930
        /*016c*/ 	.word	0x000000ff
        /*0170*/ 	.word	0x00000000
        /*0174*/ 	.short	0x010a
        /*0176*/ 	.byte	0x07
	.zero		1


	//   ....[16]....
        /*0178*/ 	.word	0x00002d80
        /*017c*/ 	.word	0x000000ff
        /*0180*/ 	.word	0x00000000
        /*0184*/ 	.short	0x010a
        /*0186*/ 	.byte	0x0e
	.zero		1


	//   ....[17]....
        /*0188*/ 	.word	0x00002dc0
        /*018c*/ 	.word	0x000000ff
        /*0190*/ 	.word	0x00000000
        /*0194*/ 	.short	0x010a
        /*0196*/ 	.byte	0x0e
	.zero		1


	//   ....[18]....
        /*0198*/ 	.word	0x00003ec0
        /*019c*/ 	.word	0x000000af
        /*01a0*/ 	.word	0x00000000
        /*01a4*/ 	.short	0x0101
        /*01a6*/ 	.byte	0x3f
	.zero		1


	//   ....[19]....
        /*01a8*/ 	.word	0x00004660
        /*01ac*/ 	.word	0x00000018
        /*01b0*/ 	.word	0x00000000
        /*01b4*/ 	.short	0x0101
        /*01b6*/ 	.byte	0x3f
	.zero		1


	//   ....[20]....
        /*01b8*/ 	.word	0x0000b1d0
        /*01bc*/ 	.word	0x00000012
        /*01c0*/ 	.word	0x00000030
        /*01c4*/ 	.short	0x010a
        /*01c6*/ 	.byte	0x3f
	.zero		1


	//   ....[21]....
        /*01c8*/ 	.word	0x0000b540
        /*01cc*/ 	.word	0x00000008
        /*01d0*/ 	.word	0x00000078
        /*01d4*/ 	.short	0x0101
        /*01d6*/ 	.byte	0x3f
	.zero		1


	//   ....[22]....
        /*01d8*/ 	.word	0x0000bc70
        /*01dc*/ 	.word	0x00000006
        /*01e0*/ 	.word	0x00000000
        /*01e4*/ 	.short	0x010a
        /*01e6*/ 	.byte	0x3f
	.zero		1


	//   ....[23]....
        /*01e8*/ 	.word	0x0000bcf0
        /*01ec*/ 	.word	0x00000007
        /*01f0*/ 	.word	0x00000000
        /*01f4*/ 	.short	0x010a
        /*01f6*/ 	.byte	0x3f
	.zero		1


	//   ....[24]....
        /*01f8*/ 	.word	0x0000bd80
        /*01fc*/ 	.word	0x00000006
        /*0200*/ 	.word	0x00000000
        /*0204*/ 	.short	0x010a
        /*0206*/ 	.byte	0x3f
	.zero		1


	//   ....[25]....
        /*0208*/ 	.word	0x0000be10
        /*020c*/ 	.word	0x00000009
        /*0210*/ 	.word	0x00000000
        /*0214*/ 	.short	0x010a
        /*0216*/ 	.byte	0x3f
	.zero		1


	//   ....[26]....
        /*0218*/ 	.word	0x0000bea0
        /*021c*/ 	.word	0x00000006
        /*0220*/ 	.word	0x00000000
        /*0224*/ 	.short	0x010a
        /*0226*/ 	.byte	0x3f
	.zero		1


	//   ....[27]....
        /*0228*/ 	.word	0x0000bf30
        /*022c*/ 	.word	0x00000003
        /*0230*/ 	.word	0x00000000
        /*0234*/ 	.short	0x010a
        /*0236*/ 	.byte	0x3f
	.zero		1


	//   ....[28]....
        /*0238*/ 	.word	0x0000bfa0
        /*023c*/ 	.word	0x0000000e
        /*0240*/ 	.word	0x00000000
        /*0244*/ 	.short	0x010a
        /*0246*/ 	.byte	0x3f
	.zero		1


	//   ....[29]....
        /*0248*/ 	.word	0x0000c000
        /*024c*/ 	.word	0x000000b0
        /*0250*/ 	.word	0x00000000
        /*0254*/ 	.short	0x010a
        /*0256*/ 	.byte	0x3f
	.zero		1


	//   ....[30]....
        /*0258*/ 	.word	0x0000c0d0
        /*025c*/ 	.word	0x00000012
        /*0260*/ 	.word	0x00000030
        /*0264*/ 	.short	0x010a
        /*0266*/ 	.byte	0x3f
	.zero		1


	//   ....[31]....
        /*0268*/ 	.word	0x0000c1a0
        /*026c*/ 	.word	0x00000006
        /*0270*/ 	.word	0x00000000
        /*0274*/ 	.short	0x010a
        /*0276*/ 	.byte	0x3f
	.zero		1


	//   ....[32]....
        /*0278*/ 	.word	0x0000c1f0
        /*027c*/ 	.word	0x00000007
        /*0280*/ 	.word	0x00000000
        /*0284*/ 	.short	0x010a
        /*0286*/ 	.byte	0x3f
	.zero		1


	//   ....[33]....
        /*0288*/ 	.word	0x0000c240
        /*028c*/ 	.word	0x00000006
        /*0290*/ 	.word	0x00000000
        /*0294*/ 	.short	0x010a
        /*0296*/ 	.byte	0x3f
	.zero		1


	//   ....[34]....
        /*0298*/ 	.word	0x0000c290
        /*029c*/ 	.word	0x00000009
        /*02a0*/ 	.word	0x00000000
        /*02a4*/ 	.short	0x010a
        /*02a6*/ 	.byte	0x3f
	.zero		1


	//   ....[35]....
        /*02a8*/ 	.word	0x0000c2e0
        /*02ac*/ 	.word	0x00000006
        /*02b0*/ 	.word	0x00000000
        /*02b4*/ 	.short	0x010a
        /*02b6*/ 	.byte	0x3f
	.zero		1


	//----- nvinfo : EIATTR_NUM_MBARRIERS
	.align		4
.L_28:
        /*02b8*/ 	.byte	0x03, 0x38
        /*02ba*/ 	.short	0x000e


	//----- nvinfo : EIATTR_EXIT_INSTR_OFFSETS
	.align		4
        /*02bc*/ 	.byte	0x04, 0x1c
        /*02be*/ 	.short	(.L_30 - .L_29)


	//   ....[0]....
.L_29:
        /*02c0*/ 	.word	0x00000990


	//   ....[1]....
        /*02c4*/ 	.word	0x00001180


	//   ....[2]....
        /*02c8*/ 	.word	0x0000a900


	//   ....[3]....
        /*02cc*/ 	.word	0x0000ae60


	//   ....[4]....
        /*02d0*/ 	.word	0x0000bf80


	//----- nvinfo : EIATTR_MAX_THREADS
	.align		4
.L_30:
        /*02d4*/ 	.byte	0x04, 0x05
        /*02d6*/ 	.short	(.L_32 - .L_31)
.L_31:
        /*02d8*/ 	.word	0x00000180
        /*02dc*/ 	.word	0x00000001
        /*02e0*/ 	.word	0x00000001


	//----- nvinfo : EIATTR_CRS_STACK_SIZE
	.align		4
.L_32:
        /*02e4*/ 	.byte	0x04, 0x1e
        /*02e6*/ 	.short	(.L_34 - .L_33)
.L_33:
        /*02e8*/ 	.word	0x00000000


	//----- nvinfo : EIATTR_CBANK_PARAM_SIZE
	.align		4
.L_34:
        /*02ec*/ 	.byte	0x03, 0x19
        /*02ee*/ 	.short	0x0470


	//----- nvinfo : EIATTR_PARAM_CBANK
	.align		4
        /*02f0*/ 	.byte	0x04, 0x0a
        /*02f2*/ 	.short	(.L_36 - .L_35)
	.align		4
.L_35:
        /*02f4*/ 	.word	index@(.nv.constant0._ZN7cutlass13device_kernelINS_4gemm6kernel13GemmUniversalIN4cute5tupleIJiiiiEEENS1_10collective13CollectiveMmaINS1_37MainloopSm90TmaGmmaWarpSpecializedFP8ILi6ENS5_IJNS4_1CILi2EEENSA_ILi1EEESC_EEENS1_35KernelTmaWarpSpecializedCooperativeEEENS5_IJNSA_ILi192EEENSA_ILi80EEENSA_ILi128EEEEEENS_12float_e4m3_tENS5_IJlSC_lEEESK_SL_NS4_8TiledMMAINS4_8MMA_AtomIJNS4_4SM904GMMA30MMA_64x16x32_F32E4M3E4M3_SS_TNILNSP_7ScaleInE1ELSR_1EEEEEENS4_6LayoutISD_NS5_IJSC_NSA_ILi0EEESV_EEEEENS5_IJNS4_10UnderscoreESY_SY_EEEEENS4_13SM90_TMA_LOADENS4_14ComposedLayoutINS4_7SwizzleILi3ELi4ELi3EEENS4_18smem_ptr_flag_bitsILi8EEENSU_INS5_IJNSA_ILi8EEESI_EEENS5_IJSI_SC_EEEEEEEvNS4_8identityENS4_23SM90_TMA_LOAD_MULTICASTES1B_vS1C_EENS_8epilogue10collective6detail29Sm90TmaWarpSpecializedAdapterINS1G_15DefaultEpilogueISK_SL_SL_NS1F_6thread17LinearCombinationISK_Li1EffLNS1K_9ScaleType4KindE0ELNS_15FloatRoundStyleE2ESK_EENS1_15EpilogueDefaultEEEEEvvEEEEvNT_6ParamsE)
        /*02f8*/ 	.short	0x0210
        /*02fa*/ 	.short	0x0470


	//----- nvinfo : EIATTR_SW_WAR
	.align		4
.L_36:
        /*02fc*/ 	.byte	0x04, 0x36
        /*02fe*/ 	.short	(.L_38 - .L_37)
.L_37:
        /*0300*/ 	.word	0x00000008
.L_38:


//--------------------- .nv.callgraph             --------------------------
	.section	.nv.callgraph,"",@"SHT_CUDA_CALLGRAPH"
	.align	4
	.sectionentsize	8
	.align		4
        /*0000*/ 	.word	0x00000000
	.align		4
        /*0004*/ 	.word	0xffffffff
	.align		4
        /*0008*/ 	.word	0x00000000
	.align		4
        /*000c*/ 	.word	0xfffffffe
	.align		4
        /*0010*/ 	.word	0x00000000
	.align		4
        /*0014*/ 	.word	0xfffffffd
	.align		4
        /*0018*/ 	.word	0x00000000
	.align		4
        /*001c*/ 	.word	0xfffffffc


//--------------------- .nv.constant4             --------------------------
	.section	.nv.constant4,"a",@progbits
	.align	8
	.align		8
.nv.constant4:
        /*0000*/ 	.dword	_ZN39_INTERNAL_4161c5e6_4_k_cu_79edd222_55994cuda3std3__45__cpo5beginE
	.align		8
        /*0008*/ 	.dword	_ZN39_INTERNAL_4161c5e6_4_k_cu_79edd222_55994cuda3std3__45__cpo3endE
	.align		8
        /*0010*/ 	.dword	_ZN39_INTERNAL_4161c5e6_4_k_cu_79edd222_55994cuda3std3__45__cpo6cbeginE
	.align		8
        /*0018*/ 	.dword	_ZN39_INTERNAL_4161c5e6_4_k_cu_79edd222_55994cuda3std3__45__cpo4cendE
	.align		8
        /*0020*/ 	.dword	_ZN39_INTERNAL_4161c5e6_4_k_cu_79edd222_55994cuda3std3__441_GLOBAL__N__4161c5e6_4_k_cu_79edd222_55996ignoreE
	.align		8
        /*0028*/ 	.dword	_ZN39_INTERNAL_4161c5e6_4_k_cu_79edd222_55994cuda3std3__419piecewise_constructE
	.align		8
        /*0030*/ 	.dword	_ZN39_INTERNAL_4161c5e6_4_k_cu_79edd222_55994cuda3std3__48in_placeE
	.align		8
        /*0038*/ 	.dword	_ZN39_INTERNAL_4161c5e6_4_k_cu_79edd222_55994cuda3std6ranges3__45__cpo4swapE
	.align		8
        /*0040*/ 	.dword	_ZN39_INTERNAL_4161c5e6_4_k_cu_79edd222_55994cuda3std6ranges3__45__cpo9iter_moveE
	.align		8
        /*0048*/ 	.dword	_ZN39_INTERNAL_4161c5e6_4_k_cu_79edd222_55994cute7productE
	.align		8
        /*0050*/ 	.dword	_ZN39_INTERNAL_4161c5e6_4_k_cu_79edd222_55994cute1_E


//--------------------- .text._ZN7cutlass13device_kernelINS_4gemm6kernel13GemmUniversalIN4cute5tupleIJiiiiEEENS1_10collective13CollectiveMmaINS1_37MainloopSm90TmaGmmaWarpSpecializedFP8ILi6ENS5_IJNS4_1CILi2EEENSA_ILi1EEESC_EEENS1_35KernelTmaWarpSpecializedCooperativeEEENS5_IJNSA_ILi192EEENSA_ILi80EEENSA_ILi128EEEEEENS_12float_e4m3_tENS5_IJlSC_lEEESK_SL_NS4_8TiledMMAINS4_8MMA_AtomIJNS4_4SM904GMMA30MMA_64x16x32_F32E4M3E4M3_SS_TNILNSP_7ScaleInE1ELSR_1EEEEEENS4_6LayoutISD_NS5_IJSC_NSA_ILi0EEESV_EEEEENS5_IJNS4_10UnderscoreESY_SY_EEEEENS4_13SM90_TMA_LOADENS4_14ComposedLayoutINS4_7SwizzleILi3ELi4ELi3EEENS4_18smem_ptr_flag_bitsILi8EEENSU_INS5_IJNSA_ILi8EEESI_EEENS5_IJSI_SC_EEEEEEEvNS4_8identityENS4_23SM90_TMA_LOAD_MULTICASTES1B_vS1C_EENS_8epilogue10collective6detail29Sm90TmaWarpSpecializedAdapterINS1G_15DefaultEpilogueISK_SL_SL_NS1F_6thread17LinearCombinationISK_Li1EffLNS1K_9ScaleType4KindE0ELNS_15FloatRoundStyleE2ESK_EENS1_15EpilogueDefaultEEEEEvvEEEEvNT_6ParamsE --------------------------
	.section	.text._ZN7cutlass13device_kernelINS_4gemm6kernel13GemmUniversalIN4cute5tupleIJiiiiEEENS1_10collective13CollectiveMmaINS1_37MainloopSm90TmaGmmaWarpSpecializedFP8ILi6ENS5_IJNS4_1CILi2EEENSA_ILi1EEESC_EEENS1_35KernelTmaWarpSpecializedCooperativeEEENS5_IJNSA_ILi192EEENSA_ILi80EEENSA_ILi128EEEEEENS_12float_e4m3_tENS5_IJlSC_lEEESK_SL_NS4_8TiledMMAINS4_8MMA_AtomIJNS4_4SM904GMMA30MMA_64x16x32_F32E4M3E4M3_SS_TNILNSP_7ScaleInE1ELSR_1EEEEEENS4_6LayoutISD_NS5_IJSC_NSA_ILi0EEESV_EEEEENS5_IJNS4_10UnderscoreESY_SY_EEEEENS4_13SM90_TMA_LOADENS4_14ComposedLayoutINS4_7SwizzleILi3ELi4ELi3EEENS4_18smem_ptr_flag_bitsILi8EEENSU_INS5_IJNSA_ILi8EEESI_EEENS5_IJSI_SC_EEEEEEEvNS4_8identityENS4_23SM90_TMA_LOAD_MULTICASTES1B_vS1C_EENS_8epilogue10collective6detail29Sm90TmaWarpSpecializedAdapterINS1G_15DefaultEpilogueISK_SL_SL_NS1F_6thread17LinearCombinationISK_Li1EffLNS1K_9ScaleType4KindE0ELNS_15FloatRoundStyleE2ESK_EENS1_15EpilogueDefaultEEEEEvvEEEEvNT_6ParamsE,"ax",@progbits
	.align	128
.text._ZN7cutlass13device_kernelINS_4gemm6kernel13GemmUniversalIN4cute5tupleIJiiiiEEENS1_10collective13CollectiveMmaINS1_37MainloopSm90TmaGmmaWarpSpecializedFP8ILi6ENS5_IJNS4_1CILi2EEENSA_ILi1EEESC_EEENS1_35KernelTmaWarpSpecializedCooperativeEEENS5_IJNSA_ILi192EEENSA_ILi80EEENSA_ILi128EEEEEENS_12float_e4m3_tENS5_IJlSC_lEEESK_SL_NS4_8TiledMMAINS4_8MMA_AtomIJNS4_4SM904GMMA30MMA_64x16x32_F32E4M3E4M3_SS_TNILNSP_7ScaleInE1ELSR_1EEEEEENS4_6LayoutISD_NS5_IJSC_NSA_ILi0EEESV_EEEEENS5_IJNS4_10UnderscoreESY_SY_EEEEENS4_13SM90_TMA_LOADENS4_14ComposedLayoutINS4_7SwizzleILi3ELi4ELi3EEENS4_18smem_ptr_flag_bitsILi8EEENSU_INS5_IJNSA_ILi8EEESI_EEENS5_IJSI_SC_EEEEEEEvNS4_8identityENS4_23SM90_TMA_LOAD_MULTICASTES1B_vS1C_EENS_8epilogue10collective6detail29Sm90TmaWarpSpecializedAdapterINS1G_15DefaultEpilogueISK_SL_SL_NS1F_6thread17LinearCombinationISK_Li1EffLNS1K_9ScaleType4KindE0ELNS_15FloatRoundStyleE2ESK_EENS1_15EpilogueDefaultEEEEEvvEEEEvNT_6ParamsE:
        .type           _ZN7cutlass13device_kernelINS_4gemm6kernel13GemmUniversalIN4cute5tupleIJiiiiEEENS1_10collective13CollectiveMmaINS1_37MainloopSm90TmaGmmaWarpSpecializedFP8ILi6ENS5_IJNS4_1CILi2EEENSA_ILi1EEESC_EEENS1_35KernelTmaWarpSpecializedCooperativeEEENS5_IJNSA_ILi192EEENSA_ILi80EEENSA_ILi128EEEEEENS_12float_e4m3_tENS5_IJlSC_lEEESK_SL_NS4_8TiledMMAINS4_8MMA_AtomIJNS4_4SM904GMMA30MMA_64x16x32_F32E4M3E4M3_SS_TNILNSP_7ScaleInE1ELSR_1EEEEEENS4_6LayoutISD_NS5_IJSC_NSA_ILi0EEESV_EEEEENS5_IJNS4_10UnderscoreESY_SY_EEEEENS4_13SM90_TMA_LOADENS4_14ComposedLayoutINS4_7SwizzleILi3ELi4ELi3EEENS4_18smem_ptr_flag_bitsILi8EEENSU_INS5_IJNSA_ILi8EEESI_EEENS5_IJSI_SC_EEEEEEEvNS4_8identityENS4_23SM90_TMA_LOAD_MULTICASTES1B_vS1C_EENS_8epilogue10collective6detail29Sm90TmaWarpSpecializedAdapterINS1G_15DefaultEpilogueISK_SL_SL_NS1F_6thread17LinearCombinationISK_Li1EffLNS1K_9ScaleType4KindE0ELNS_15FloatRoundStyleE2ESK_EENS1_15EpilogueDefaultEEEEEvvEEEEvNT_6ParamsE,@function
        .size           _ZN7cutlass13device_kernelINS_4gemm6kernel13GemmUniversalIN4cute5tupleIJiiiiEEENS1_10collective13CollectiveMmaINS1_37MainloopSm90TmaGmmaWarpSpecializedFP8ILi6ENS5_IJNS4_1CILi2EEENSA_ILi1EEESC_EEENS1_35KernelTmaWarpSpecializedCooperativeEEENS5_IJNSA_ILi192EEENSA_ILi80EEENSA_ILi128EEEEEENS_12float_e4m3_tENS5_IJlSC_lEEESK_SL_NS4_8TiledMMAINS4_8MMA_AtomIJNS4_4SM904GMMA30MMA_64x16x32_F32E4M3E4M3_SS_TNILNSP_7ScaleInE1ELSR_1EEEEEENS4_6LayoutISD_NS5_IJSC_NSA_ILi0EEESV_EEEEENS5_IJNS4_10UnderscoreESY_SY_EEEEENS4_13SM90_TMA_LOADENS4_14ComposedLayoutINS4_7SwizzleILi3ELi4ELi3EEENS4_18smem_ptr_flag_bitsILi8EEENSU_INS5_IJNSA_ILi8EEESI_EEENS5_IJSI_SC_EEEEEEEvNS4_8identityENS4_23SM90_TMA_LOAD_MULTICASTES1B_vS1C_EENS_8epilogue10collective6detail29Sm90TmaWarpSpecializedAdapterINS1G_15DefaultEpilogueISK_SL_SL_NS1F_6thread17LinearCombinationISK_Li1EffLNS1K_9ScaleType4KindE0ELNS_15FloatRoundStyleE2ESK_EENS1_15EpilogueDefaultEEEEEvvEEEEvNT_6ParamsE,(.L_x_242 - _ZN7cutlass13device_kernelINS_4gemm6kernel13GemmUniversalIN4cute5tupleIJiiiiEEENS1_10collective13CollectiveMmaINS1_37MainloopSm90TmaGmmaWarpSpecializedFP8ILi6ENS5_IJNS4_1CILi2EEENSA_ILi1EEESC_EEENS1_35KernelTmaWarpSpecializedCooperativeEEENS5_IJNSA_ILi192EEENSA_ILi80EEENSA_ILi128EEEEEENS_12float_e4m3_tENS5_IJlSC_lEEESK_SL_NS4_8TiledMMAINS4_8MMA_AtomIJNS4_4SM904GMMA30MMA_64x16x32_F32E4M3E4M3_SS_TNILNSP_7ScaleInE1ELSR_1EEEEEENS4_6LayoutISD_NS5_IJSC_NSA_ILi0EEESV_EEEEENS5_IJNS4_10UnderscoreESY_SY_EEEEENS4_13SM90_TMA_LOADENS4_14ComposedLayoutINS4_7SwizzleILi3ELi4ELi3EEENS4_18smem_ptr_flag_bitsILi8EEENSU_INS5_IJNSA_ILi8EEESI_EEENS5_IJSI_SC_EEEEEEEvNS4_8identityENS4_23SM90_TMA_LOAD_MULTICASTES1B_vS1C_EENS_8epilogue10collective6detail29Sm90TmaWarpSpecializedAdapterINS1G_15DefaultEpilogueISK_SL_SL_NS1F_6thread17LinearCombinationISK_Li1EffLNS1K_9ScaleType4KindE0ELNS_15FloatRoundStyleE2ESK_EENS1_15EpilogueDefaultEEEEEvvEEEEvNT_6ParamsE)
        .other          _ZN7cutlass13device_kernelINS_4gemm6kernel13GemmUniversalIN4cute5tupleIJiiiiEEENS1_10collective13CollectiveMmaINS1_37MainloopSm90TmaGmmaWarpSpecializedFP8ILi6ENS5_IJNS4_1CILi2EEENSA_ILi1EEESC_EEENS1_35KernelTmaWarpSpecializedCooperativeEEENS5_IJNSA_ILi192EEENSA_ILi80EEENSA_ILi128EEEEEENS_12float_e4m3_tENS5_IJlSC_lEEESK_SL_NS4_8TiledMMAINS4_8MMA_AtomIJNS4_4SM904GMMA30MMA_64x16x32_F32E4M3E4M3_SS_TNILNSP_7ScaleInE1ELSR_1EEEEEENS4_6LayoutISD_NS5_IJSC_NSA_ILi0EEESV_EEEEENS5_IJNS4_10UnderscoreESY_SY_EEEEENS4_13SM90_TMA_LOADENS4_14ComposedLayoutINS4_7SwizzleILi3ELi4ELi3EEENS4_18smem_ptr_flag_bitsILi8EEENSU_INS5_IJNSA_ILi8EEESI_EEENS5_IJSI_SC_EEEEEEEvNS4_8identityENS4_23SM90_TMA_LOAD_MULTICASTES1B_vS1C_EENS_8epilogue10collective6detail29Sm90TmaWarpSpecializedAdapterINS1G_15DefaultEpilogueISK_SL_SL_NS1F_6thread17LinearCombinationISK_Li1EffLNS1K_9ScaleType4KindE0ELNS_15FloatRoundStyleE2ESK_EENS1_15EpilogueDefaultEEEEEvvEEEEvNT_6ParamsE,@"STO_CUDA_ENTRY STV_DEFAULT"
_ZN7cutlass13device_kernelINS_4gemm6kernel13GemmUniversalIN4cute5tupleIJiiiiEEENS1_10collective13CollectiveMmaINS1_37MainloopSm90TmaGmmaWarpSpecializedFP8ILi6ENS5_IJNS4_1CILi2EEENSA_ILi1EEESC_EEENS1_35KernelTmaWarpSpecializedCooperativeEEENS5_IJNSA_ILi192EEENSA_ILi80EEENSA_ILi128EEEEEENS_12float_e4m3_tENS5_IJlSC_lEEESK_SL_NS4_8TiledMMAINS4_8MMA_AtomIJNS4_4SM904GMMA30MMA_64x16x32_F32E4M3E4M3_SS_TNILNSP_7ScaleInE1ELSR_1EEEEEENS4_6LayoutISD_NS5_IJSC_NSA_ILi0EEESV_EEEEENS5_IJNS4_10UnderscoreESY_SY_EEEEENS4_13SM90_TMA_LOADENS4_14ComposedLayoutINS4_7SwizzleILi3ELi4ELi3EEENS4_18smem_ptr_flag_bitsILi8EEENSU_INS5_IJNSA_ILi8EEESI_EEENS5_IJSI_SC_EEEEEEEvNS4_8identityENS4_23SM90_TMA_LOAD_MULTICASTES1B_vS1C_EENS_8epilogue10collective6detail29Sm90TmaWarpSpecializedAdapterINS1G_15DefaultEpilogueISK_SL_SL_NS1F_6thread17LinearCombinationISK_Li1EffLNS1K_9ScaleType4KindE0ELNS_15FloatRoundStyleE2ESK_EENS1_15EpilogueDefaultEEEEEvvEEEEvNT_6ParamsE:
[----:B------:R-:W-:Y:S01]  /*0000*/  LDC R1, c[0x0][0x28] ;  /* 0x00000a00ff017b82 */ /* 0x000fe20000000800 */
[----:B------:R-:W0:Y:S01]  /*0010*/  S2R R0, SR_TID.X ;  /* 0x0000000000007919 */ /* 0x000e220000002100 */
[----:B------:R-:W-:Y:S01]  /*0020*/  ELECT P0, URZ, PT ;  /* 0x00000000003f782f */ /* 0x000fe20003800000 */
[----:B------:R-:W-:Y:S01]  /*0030*/  BSSY B0, `(.L_x_0) ;  /* 0x000000f000007945 */ /* 0x000fe20003800000 */
[--C-:B0-----:R-:W-:Y:S02]  /*0040*/  SHF.R.U32.HI R2, RZ, 0x5, R0.reuse ;  /* 0x00000005ff027819 */ /* 0x101fe40000011600 */
[----:B------:R-:W-:-:S03]  /*0050*/  SHF.R.U32.HI R3, RZ, 0x7, R0 ;  /* 0x00000007ff037819 */ /* 0x000fc60000011600 */
[----:B------:R-:W0:Y:S04]  /*0060*/  SHFL.IDX PT, R7, R2, RZ, 0x1f ;  /* 0x00001fff02077589 */ /* 0x000e2800000e0000 */
[----:B------:R-:W1:Y:S01]  /*0070*/  SHFL.IDX PT, R3, R3, RZ, 0x1f ;  /* 0x00001fff03037589 */ /* 0x000e6200000e0000 */
[----:B0-----:R-:W-:-:S13]  /*0080*/  ISETP.NE.OR P0, PT, R7, RZ, !P0 ;  /* 0x000000ff0700720c */ /* 0x001fda0004705670 */
[----:B-1----:R-:W-:Y:S05]  /*0090*/  @P0 BRA `(.L_x_1) ;  /* 0x0000000000200947 */ /* 0x002fea0003800000 */
[----:B------:R-:W-:Y:S02]  /*00a0*/  ULDC.64 UR4, c[0x0][0x198] ;  /* 0x0000660000047ab9 */ /* 0x000fe40000000a00 */
[----:B------:R-:W-:Y:S02]  /*00b0*/  UIADD3 UR6, UP0, UR4, 0xf0, URZ ;  /* 0x000000f004067890 */ /* 0x000fe4000ff1e03f */
[----:B------:R-:W-:Y:S02]  /*00c0*/  UIADD3 UR4, UP1, UR4, 0x1f0, URZ ;  /* 0x000001f004047890 */ /* 0x000fe4000ff3e03f */
[----:B------:R-:W-:Y:S02]  /*00d0*/  UIADD3.X UR7, URZ, UR5, URZ, UP0, !UPT ;  /* 0x000000053f077290 */ /* 0x000fe400087fe43f */
[----:B------:R-:W-:-:S07]  /*00e0*/  UIADD3.X UR5, URZ, UR5, URZ, UP1, !UPT ;  /* 0x000000053f057290 */ /* 0x000fce0008ffe43f */
[----:B------:R0:W-:Y:S02]  /*00f0*/  UTMACCTL.PF [UR6] ;  /* 0x00000000060079b9 */ /* 0x0001e40008040000 */
[----:B------:R0:W-:Y:S02]  /*0100*/  UTMACCTL.PF [UR4] ;  /* 0x00000000040079b9 */ /* 0x0001e40008040000 */
[----:B0-----:R-:W-:Y:S01]  /*0110*/  NOP ;  /* 0x0000000000007918 */ /* 0x001fe20000000000 */
.L_x_1:
[----:B------:R-:W-:Y:S05]  /*0120*/  BSYNC B0 ;  /* 0x0000000000007941 */ /* 0x000fea0003800000 */
.L_x_0:
[----:B------:R-:W0:Y:S02]  /*0130*/  SHFL.IDX PT, R4, R2, RZ, 0x1f ;  /* 0x00001fff02047589 */ /* 0x000e2400000e0000 */
[----:B0-----:R-:W-:-:S13]  /*0140*/  ISETP.NE.AND P0, PT, R4, RZ, PT ;  /* 0x000000ff0400720c */ /* 0x001fda0003f05270 */
[----:B------:R-:W-:Y:S05]  /*0150*/  @P0 BRA `(.L_x_2) ;  /* 0x0000000000680947 */ /* 0x000fea0003800000 */
[----:B------:R-:W0:Y:S01]  /*0160*/  S2UR UR8, SR_CgaCtaId ;  /* 0x00000000000879c3 */ /* 0x000e220000008800 */
[----:B------:R-:W-:Y:S01]  /*0170*/  UMOV UR4, 0x400 ;  /* 0x0000040000047882 */ /* 0x000fe20000000000 */
[----:B------:R-:W-:Y:S01]  /*0180*/  UMOV UR5, 0x1 ;  /* 0x0000000100057882 */ /* 0x000fe20000000000 */
[----:B------:R-:W-:Y:S01]  /*0190*/  UMOV UR6, 0x4 ;  /* 0x0000000400067882 */ /* 0x000fe20000000000 */
[----:B------:R-:W-:Y:S01]  /*01a0*/  ELECT P0, URZ, PT ;  /* 0x00000000003f782f */ /* 0x000fe20003800000 */
[----:B------:R-:W-:-:S04]  /*01b0*/  UIADD3 UR6, -UR6, 0x100000, URZ ;  /* 0x0010000006067890 */ /* 0x000fc8000fffe13f */
[----:B------:R-:W-:Y:S02]  /*01c0*/  USHF.L.U32 UR7, UR6, 0xb, URZ ;  /* 0x0000000b06077899 */ /* 0x000fe4000800063f */
[----:B------:R-:W-:Y:S02]  /*01d0*/  USHF.L.U32 UR6, UR6, 0x1, URZ ;  /* 0x0000000106067899 */ /* 0x000fe4000800063f */
[----:B0-----:R-:W-:Y:S02]  /*01e0*/  ULEA UR8, UR8, UR4, 0x18 ;  /* 0x0000000408087291 */ /* 0x001fe4000f8ec03f */
[----:B------:R-:W-:-:S04]  /*01f0*/  UIADD3 UR4, -UR5, 0x100000, URZ ;  /* 0x0010000005047890 */ /* 0x000fc8000fffe13f */
[----:B------:R-:W-:Y:S02]  /*0200*/  USHF.L.U32 UR5, UR4, 0xb, URZ ;  /* 0x0000000b04057899 */ /* 0x000fe4000800063f */
[----:B------:R-:W-:Y:S01]  /*0210*/  USHF.L.U32 UR4, UR4, 0x1, URZ ;  /* 0x0000000104047899 */ /* 0x000fe2000800063f */
[----:B------:R-:W0:Y:S11]  /*0220*/  FENCE.VIEW.ASYNC.S ;  /* 0x00000000000073c6 */ /* 0x000e360000000000 */
[----:B0-----:R0:W1:Y:S01]  /*0230*/  SYNCS.EXCH.64 URZ, [UR8], UR4 ;  /* 0x00000004083f75b2 */ /* 0x0010620008000100 */
[----:B------:R0:W2:Y:S01]  /*0240*/  SYNCS.EXCH.64 URZ, [UR8+0x30], UR6 ;  /* 0x00003006083f75b2 */ /* 0x0000a20008000100 */
[----:B------:R0:W3:Y:S01]  /*0250*/  SYNCS.EXCH.64 URZ, [UR8+0x8], UR4 ;  /* 0x00000804083f75b2 */ /* 0x0000e20008000100 */
[----:B------:R0:W4:Y:S01]  /*0260*/  SYNCS.EXCH.64 URZ, [UR8+0x38], UR6 ;  /* 0x00003806083f75b2 */ /* 0x0001220008000100 */
[----:B------:R0:W0:Y:S01]  /*0270*/  SYNCS.EXCH.64 URZ, [UR8+0x10], UR4 ;  /* 0x00001004083f75b2 */ /* 0x0000220008000100 */
[----:B------:R0:W0:Y:S01]  /*0280*/  SYNCS.EXCH.64 URZ, [UR8+0x40], UR6 ;  /* 0x00004006083f75b2 */ /* 0x0000220008000100 */
[----:B------:R0:W0:Y:S01]  /*0290*/  SYNCS.EXCH.64 URZ, [UR8+0x18], UR4 ;  /* 0x00001804083f75b2 */ /* 0x0000220008000100 */
[----:B------:R0:W0:Y:S01]  /*02a0*/  SYNCS.EXCH.64 URZ, [UR8+0x48], UR6 ;  /* 0x00004806083f75b2 */ /* 0x0000220008000100 */
[----:B------:R0:W0:Y:S01]  /*02b0*/  SYNCS.EXCH.64 URZ, [UR8+0x20], UR4 ;  /* 0x00002004083f75b2 */ /* 0x0000220008000100 */
[----:B------:R0:W0:Y:S01]  /*02c0*/  SYNCS.EXCH.64 URZ, [UR8+0x50], UR6 ;  /* 0x00005006083f75b2 */ /* 0x0000220008000100 */
[----:B------:R0:W0:Y:S01]  /*02d0*/  SYNCS.EXCH.64 URZ, [UR8+0x28], UR4 ;  /* 0x00002804083f75b2 */ /* 0x0000220008000100 */
[----:B------:R0:W0:Y:S01]  /*02e0*/  SYNCS.EXCH.64 URZ, [UR8+0x58], UR6 ;  /* 0x00005806083f75b2 */ /* 0x0000220008000100 */
[----:B------:R-:W-:Y:S01]  /*02f0*/  NOP ;  /* 0x0000000000007918 */ /* 0x000fe20000000000 */
.L_x_2:
[----:B------:R-:W-:Y:S01]  /*0300*/  SHF.R.S32.HI R5, RZ, 0x1f, R0 ;  /* 0x0000001fff057819 */ /* 0x000fe20000011400 */
[----:B------:R-:W5:Y:S01]  /*0310*/  SHFL.IDX PT, R2, R2, RZ, 0x1f ;  /* 0x00001fff02027589 */ /* 0x000f6200000e0000 */
[----:B0-----:R-:W0:Y:S01]  /*0320*/  S2UR UR8, SR_CTAID.X ;  /* 0x00000000000879c3 */ /* 0x001e220000002500 */
[----:B------:R-:W-:Y:S02]  /*0330*/  ELECT P0, URZ, PT ;  /* 0x00000000003f782f */ /* 0x000fe40003800000 */
[----:B------:R-:W-:Y:S01]  /*0340*/  LEA.HI R5, R5, R0, RZ, 0x7 ;  /* 0x0000000005057211 */ /* 0x000fe200078f38ff */
[----:B------:R-:W1:Y:S01]  /*0350*/  S2R R10, SR_CTAID.Y ;  /* 0x00000000000a7919 */ /* 0x000e620000002600 */
[----:B------:R-:W-:Y:S01]  /*0360*/  SHF.R.S32.HI R13, RZ, 0x1f, R4 ;  /* 0x0000001fff0d7819 */ /* 0x000fe20000011404 */
[----:B------:R-:W-:Y:S01]  /*0370*/  ULDC UR4, c[0x0][0x150] ;  /* 0x0000540000047ab9 */ /* 0x000fe20000000800 */
[----:B------:R-:W-:Y:S01]  /*0380*/  LOP3.LUT R5, R5, 0xffffff80, RZ, 0xc0, !PT ;  /* 0xffffff8005057812 */ /* 0x000fe200078ec0ff */
[----:B------:R-:W-:Y:S01]  /*0390*/  VIADD R16, R3, 0xffffffff ;  /* 0xffffffff03107836 */ /* 0x000fe20000000000 */
[----:B------:R-:W-:Y:S01]  /*03a0*/  LEA.HI R13, R13, R4, RZ, 0x2 ;  /* 0x000000040d0d7211 */ /* 0x000fe200078f10ff */
[----:B------:R-:W2:Y:S01]  /*03b0*/  LDC R12, c[0x0][0x144] ;  /* 0x00005100ff0c7b82 */ /* 0x000ea20000000800 */
[----:B------:R-:W-:Y:S01]  /*03c0*/  NOP ;  /* 0x0000000000007918 */ /* 0x000fe20000000000 */
[----:B------:R-:W-:Y:S01]  /*03d0*/  IMAD.IADD R5, R0, 0x1, -R5 ;  /* 0x0000000100057824 */ /* 0x000fe200078e0a05 */
[----:B------:R-:W-:Y:S01]  /*03e0*/  LOP3.LUT R13, R13, 0x3ffffffc, RZ, 0xc0, !PT ;  /* 0x3ffffffc0d0d7812 */ /* 0x000fe200078ec0ff */
[----:B------:R-:W-:Y:S01]  /*03f0*/  NOP ;  /* 0x0000000000007918 */ /* 0x000fe20000000000 */
[----:B------:R-:W-:-:S02]  /*0400*/  ISETP.GE.U32.AND P6, PT, R16, 0x2, PT ;  /* 0x000000021000780c */ /* 0x000fc40003fc6070 */
[----:B------:R-:W-:Y:S01]  /*0410*/  SHF.R.S32.HI R6, RZ, 0x1f, R5 ;  /* 0x0000001fff067819 */ /* 0x000fe20000011405 */
[----:B------:R-:W-:Y:S01]  /*0420*/  IMAD.IADD R4, R4, 0x1, -R13 ;  /* 0x0000000104047824 */ /* 0x000fe200078e0a0d */
[----:B------:R-:W3:Y:S01]  /*0430*/  LDC R14, c[0x0][0x140] ;  /* 0x00005000ff0e7b82 */ /* 0x000ee20000000800 */
[----:B------:R-:W-:Y:S02]  /*0440*/  ISETP.NE.AND P3, PT, R3, RZ, PT ;  /* 0x000000ff0300720c */ /* 0x000fe40003f65270 */
[----:B------:R-:W-:Y:S02]  /*0450*/  LEA.HI R6, R6, R5, RZ, 0x3 ;  /* 0x0000000506067211 */ /* 0x000fe400078f18ff */
[----:B-----5:R-:W-:Y:S02]  /*0460*/  ISETP.NE.OR P0, PT, R2, RZ, !P0 ;  /* 0x000000ff0200720c */ /* 0x020fe40004705670 */
[--C-:B------:R-:W-:Y:S01]  /*0470*/  SHF.R.S32.HI R2, RZ, 0x3, R6.reuse ;  /* 0x00000003ff027819 */ /* 0x100fe20000011406 */
[----:B------:R-:W5:Y:S01]  /*0480*/  LDC R13, c[0x0][0x148] ;  /* 0x00005200ff0d7b82 */ /* 0x000f620000000800 */
[----:B------:R-:W-:-:S02]  /*0490*/  SHF.R.S32.HI R9, RZ, 0x1f, R6 ;  /* 0x0000001fff097819 */ /* 0x000fc40000011406 */
[----:B0-----:R-:W-:Y:S02]  /*04a0*/  I2FP.F32.U32 R6, UR8 ;  /* 0x0000000800067c45 */ /* 0x001fe40008201000 */
[----:B------:R-:W-:-:S03]  /*04b0*/  LEA.HI R9, R9, R2, RZ, 0x2 ;  /* 0x0000000209097211 */ /* 0x000fc600078f10ff */
[----:B------:R-:W-:Y:S01]  /*04c0*/  FMUL R6, R6, UR4 ;  /* 0x0000000406067c20 */ /* 0x000fe20008400000 */
[----:B------:R-:W-:Y:S01]  /*04d0*/  LOP3.LUT R9, R9, 0xfffffffc, RZ, 0xc0, !PT ;  /* 0xfffffffc09097812 */ /* 0x000fe200078ec0ff */
[----:B------:R-:W-:Y:S01]  /*04e0*/  VOTEU.ALL UP0, P0 ;  /* 0x00000000003f7886 */ /* 0x000fe20000000000 */
[----:B-1----:R-:W-:Y:S01]  /*04f0*/  I2FP.F32.U32 R8, R10 ;  /* 0x0000000a00087245 */ /* 0x002fe20000201000 */
[----:B------:R-:W-:Y:S01]  /*0500*/  ULDC UR4, c[0x0][0x154] ;  /* 0x0000550000047ab9 */ /* 0x000fe20000000800 */
[----:B------:R-:W-:Y:S01]  /*0510*/  VOTEU.ALL UP1, P0 ;  /* 0x00000000003f7886 */ /* 0x000fe20000020000 */
[----:B------:R-:W0:Y:S01]  /*0520*/  F2I.U32.TRUNC.NTZ R6, R6 ;  /* 0x0000000600067305 */ /* 0x000e22000020f000 */
[----:B------:R-:W-:Y:S01]  /*0530*/  IMAD.IADD R9, R2, 0x1, -R9 ;  /* 0x0000000102097824 */ /* 0x000fe200078e0a09 */
[----:B------:R-:W1:Y:S01]  /*0540*/  @!UP0 S2UR UR7, SR_CgaCtaId ;  /* 0x00000000000789c3 */ /* 0x000e620000008800 */
[----:B------:R-:W-:Y:S01]  /*0550*/  FMUL R8, R8, UR4 ;  /* 0x0000000408087c20 */ /* 0x000fe20008400000 */
[----:B------:R-:W-:Y:S01]  /*0560*/  UMOV UR4, 0x20 ;  /* 0x0000002000047882 */ /* 0x000fe20000000000 */
[----:B------:R-:W-:Y:S01]  /*0570*/  IMAD R4, R4, 0x4, R9 ;  /* 0x0000000404047824 */ /* 0x000fe200078e0209 */
[----:B------:R-:W-:Y:S01]  /*0580*/  @!UP0 UMOV UR6, 0x400 ;  /* 0x0000040000068882 */ /* 0x000fe20000000000 */
[----:B------:R-:W-:-:S04]  /*0590*/  @!UP0 UIADD3 UR4, -UR4, 0x100000, URZ ;  /* 0x0010000004048890 */ /* 0x000fc8000fffe13f */
[----:B------:R-:W-:Y:S02]  /*05a0*/  @!UP0 USHF.L.U32 UR5, UR4, 0xb, URZ ;  /* 0x0000000b04058899 */ /* 0x000fe4000800063f */
[----:B------:R-:W-:Y:S01]  /*05b0*/  @!UP0 USHF.L.U32 UR4, UR4, 0x1, URZ ;  /* 0x0000000104048899 */ /* 0x000fe2000800063f */
[----:B---3--:R-:W-:Y:S01]  /*05c0*/  ISETP.EQ.U32.AND P2, PT, R14, 0x1, PT ;  /* 0x000000010e00780c */ /* 0x008fe20003f42070 */
[----:B------:R-:W3:Y:S01]  /*05d0*/  F2I.U32.TRUNC.NTZ R8, R8 ;  /* 0x0000000800087305 */ /* 0x000ee2000020f000 */
[----:B------:R-:W-:-:S04]  /*05e0*/  LEA.HI R2, R4, R4, RZ, 0x1 ;  /* 0x0000000404027211 */ /* 0x000fc800078f08ff */
[----:B------:R-:W-:Y:S01]  /*05f0*/  LOP3.LUT R9, R2, 0xfffffffe, RZ, 0xc0, !PT ;  /* 0xfffffffe02097812 */ /* 0x000fe200078ec0ff */
[----:B0-----:R-:W-:Y:S01]  /*0600*/  IMAD.MOV R15, RZ, RZ, -R6 ;  /* 0x000000ffff0f7224 */ /* 0x001fe200078e0a06 */
[----:B------:R-:W-:-:S03]  /*0610*/  SHF.R.S32.HI R2, RZ, 0x1f, R7 ;  /* 0x0000001fff027819 */ /* 0x000fc60000011407 */
[----:B--2---:R-:W-:Y:S01]  /*0620*/  IMAD R12, R12, R15, UR8 ;  /* 0x000000080c0c7e24 */ /* 0x004fe2000f8e020f */
[----:B------:R-:W-:Y:S01]  /*0630*/  LEA.HI R2, R2, R7, RZ, 0x2 ;  /* 0x0000000702027211 */ /* 0x000fe200078f10ff */
[----:B------:R-:W-:-:S03]  /*0640*/  IMAD.IADD R9, R4, 0x1, -R9 ;  /* 0x0000000104097824 */ /* 0x000fc600078e0a09 */
[----:B------:R-:W-:Y:S01]  /*0650*/  LOP3.LUT R2, R2, 0xfffffffc, RZ, 0xc0, !PT ;  /* 0xfffffffc02027812 */ /* 0x000fe200078ec0ff */
[----:B---3--:R-:W-:Y:S01]  /*0660*/  IMAD.MOV R20, RZ, RZ, -R8 ;  /* 0x000000ffff147224 */ /* 0x008fe200078e0a08 */
[----:B------:R-:W-:Y:S01]  /*0670*/  ISETP.NE.AND P4, PT, R9, R12, PT ;  /* 0x0000000c0900720c */ /* 0x000fe20003f85270 */
[C---:B------:R-:W-:Y:S01]  /*0680*/  IMAD.SHL.U32 R9, R4.reuse, 0x4, RZ ;  /* 0x0000000404097824 */ /* 0x040fe200078e00ff */
[----:B-1----:R-:W-:Y:S01]  /*0690*/  @!UP0 ULEA UR6, UR7, UR6, 0x18 ;  /* 0x0000000607068291 */ /* 0x002fe2000f8ec03f */
[----:B------:R-:W-:Y:S01]  /*06a0*/  IMAD.IADD R7, R7, 0x1, -R2 ;  /* 0x0000000107077824 */ /* 0x000fe200078e0a02 */
[----:B------:R-:W-:Y:S01]  /*06b0*/  VOTEU.ALL UP0, P0 ;  /* 0x00000000003f7886 */ /* 0x000fe20000000000 */
[----:B------:R-:W-:Y:S01]  /*06c0*/  LOP3.LUT P0, RZ, R5, 0x7, RZ, 0xc0, !PT ;  /* 0x0000000705ff7812 */ /* 0x000fe2000780c0ff */
[----:B------:R-:W-:Y:S01]  /*06d0*/  IMAD.MOV.U32 R5, RZ, RZ, 0x1 ;  /* 0x00000001ff057424 */ /* 0x000fe200078e00ff */
[----:B------:R-:W-:Y:S01]  /*06e0*/  LOP3.LUT R6, R4, 0xc, R9, 0x78, !PT ;  /* 0x0000000c04067812 */ /* 0x000fe200078e7809 */
[----:B-----5:R-:W-:Y:S01]  /*06f0*/  IMAD R9, R13, R20, R10 ;  /* 0x000000140d097224 */ /* 0x020fe200078e020a */
[----:B------:R-:W-:-:S02]  /*0700*/  ISETP.NE.AND P1, PT, R7, 0x3, PT ;  /* 0x000000030700780c */ /* 0x000fc40003f25270 */
[C---:B------:R-:W-:Y:S02]  /*0710*/  ISETP.LT.U32.AND P0, PT, R6.reuse, 0x2, !P0 ;  /* 0x000000020600780c */ /* 0x040fe40004701070 */
[----:B------:R-:W-:Y:S01]  /*0720*/  @P4 LEA.HI R2, R6, R6, RZ, 0x1 ;  /* 0x0000000606024211 */ /* 0x000fe200078f08ff */
[----:B------:R-:W0:Y:S02]  /*0730*/  FENCE.VIEW.ASYNC.S ;  /* 0x00000000000073c6 */ /* 0x000e240000000000 */
[----:B0-----:R0:W1:Y:S01]  /*0740*/  @!UP0 SYNCS.EXCH.64 URZ, [UR6+0x70], UR4 ;  /* 0x00007004063f85b2 */ /* 0x0010620008000100 */
[----:B------:R-:W-:Y:S02]  /*0750*/  ISETP.EQ.OR P1, PT, R7, RZ, !P1 ;  /* 0x000000ff0700720c */ /* 0x000fe40004f22670 */
[----:B------:R-:W-:Y:S02]  /*0760*/  @P4 SHF.R.S32.HI R2, RZ, 0x1, R2 ;  /* 0x00000001ff024819 */ /* 0x000fe40000011402 */
[----:B------:R-:W-:-:S02]  /*0770*/  ISETP.EQ.AND P1, PT, R3, RZ, P1 ;  /* 0x000000ff0300720c */ /* 0x000fc40000f22270 */
[----:B------:R-:W-:Y:S02]  /*0780*/  @P4 ISETP.NE.AND P5, PT, R2, R9, PT ;  /* 0x000000090200420c */ /* 0x000fe40003fa5270 */
[----:B------:R-:W-:Y:S02]  /*0790*/  SEL R2, RZ, 0x1, !P0 ;  /* 0x00000001ff027807 */ /* 0x000fe40004000000 */
[----:B------:R-:W-:Y:S02]  /*07a0*/  @P4 SEL R5, RZ, 0x1, P5 ;  /* 0x00000001ff054807 */ /* 0x000fe40002800000 */
[----:B------:R-:W-:Y:S02]  /*07b0*/  SEL R4, RZ, 0x1, !P1 ;  /* 0x00000001ff047807 */ /* 0x000fe40004800000 */
[----:B------:R-:W-:Y:S01]  /*07c0*/  LOP3.LUT R5, R5, R2, RZ, 0xc0, !PT ;  /* 0x0000000205057212 */ /* 0x000fe200078ec0ff */
[----:B------:R0:W2:Y:S01]  /*07d0*/  @!UP1 SYNCS.EXCH.64 URZ, [UR6+0x78], UR4 ;  /* 0x00007804063f95b2 */ /* 0x0000a20008000100 */
[----:B------:R-:W-:Y:S01]  /*07e0*/  SEL R4, R4, 0x2, P6 ;  /* 0x0000000204047807 */ /* 0x000fe20003000000 */
[----:B------:R-:W-:Y:S01]  /*07f0*/  NOP ;  /* 0x0000000000007918 */ /* 0x000fe20000000000 */
[----:B------:R-:W-:Y:S05]  /*0800*/  @!P2 BRA `(.L_x_3) ;  /* 0x000000000008a947 */ /* 0x000fea0003800000 */
[----:B-12-4-:R-:W-:Y:S01]  /*0810*/  UCGABAR_ARV ;  /* 0x00000000000079c7 */ /* 0x016fe20008000000 */
[----:B------:R-:W-:Y:S05]  /*0820*/  BRA `(.L_x_4) ;  /* 0x0000000000047947 */ /* 0x000fea0003800000 */
.L_x_3:
[----:B-12-4-:R-:W-:Y:S01]  /*0830*/  NOP ;  /* 0x0000000000007918 */ /* 0x016fe20000000000 */
.L_x_4:
[----:B------:R-:W1:Y:S01]  /*0840*/  LDC R2, c[0x0][0x65c] ;  /* 0x00019700ff027b82 */ /* 0x000e620000000800 */
[----:B------:R-:W-:Y:S01]  /*0850*/  IMAD.MOV.U32 R3, RZ, RZ, RZ ;  /* 0x000000ffff037224 */ /* 0x000fe200078e00ff */
[----:B-1----:R-:W-:Y:S01]  /*0860*/  ISETP.NE.AND P4, PT, R2, 0x1, PT ;  /* 0x000000010200780c */ /* 0x002fe20003f85270 */
[----:B------:R-:W-:-:S12]  /*0870*/  IMAD.U32 R2, RZ, RZ, UR8 ;  /* 0x00000008ff027e24 */ /* 0x000fd8000f8e00ff */
[----:B------:R-:W1:Y:S01]  /*0880*/  @P4 LDC R15, c[0x0][0x10] ;  /* 0x00000400ff0f4b82 */ /* 0x000e620000000800 */
[----:B------:R-:W-:Y:S02]  /*0890*/  @P4 IMAD.MOV.U32 R11, RZ, RZ, RZ ;  /* 0x000000ffff0b4224 */ /* 0x000fe400078e00ff */
[----:B------:R-:W-:-:S05]  /*08a0*/  @P4 IMAD.MOV.U32 R17, RZ, RZ, RZ ;  /* 0x000000ffff114224 */ /* 0x000fca00078e00ff */
[----:B------:R-:W2:Y:S01]  /*08b0*/  @!P4 LDC R9, c[0x0][0xc] ;  /* 0x00000300ff09cb82 */ /* 0x000ea20000000800 */
[----:B-1----:R-:W-:-:S04]  /*08c0*/  @P4 IMAD.WIDE.U32 R14, R15, UR8, R10 ;  /* 0x000000080f0e4c25 */ /* 0x002fc8000f8e000a */
[----:B--2---:R-:W-:-:S04]  /*08d0*/  @!P4 IMAD.WIDE.U32 R8, R10, R9, R2 ;  /* 0x000000090a08c225 */ /* 0x004fc800078e0002 */
[----:B------:R-:W-:Y:S02]  /*08e0*/  @P4 IMAD.MOV.U32 R2, RZ, RZ, R14 ;  /* 0x000000ffff024224 */ /* 0x000fe400078e000e */
[----:B------:R-:W-:Y:S02]  /*08f0*/  @P4 IMAD.IADD R3, R15, 0x1, R17 ;  /* 0x000000010f034824 */ /* 0x000fe400078e0211 */
[----:B------:R-:W-:Y:S02]  /*0900*/  @!P4 IMAD.MOV.U32 R2, RZ, RZ, R8 ;  /* 0x000000ffff02c224 */ /* 0x000fe400078e0008 */
[----:B------:R-:W-:Y:S01]  /*0910*/  @!P4 IMAD.MOV.U32 R3, RZ, RZ, R9 ;  /* 0x000000ffff03c224 */ /* 0x000fe200078e0009 */
[----:B------:R-:W-:Y:S06]  /*0920*/  @!P2 BRA `(.L_x_5) ;  /* 0x00000000000ca947 */ /* 0x000fec0003800000 */
[----:B------:R-:W-:Y:S01]  /*0930*/  UCGABAR_WAIT ;  /* 0x0000000000007dc7 */ /* 0x000fe20008000000 */
[----:B------:R-:W-:Y:S01]  /*0940*/  CCTL.IVALL ;  /* 0x00000000ff00798f */ /* 0x000fe20002000000 */
[----:B------:R-:W-:Y:S05]  /*0950*/  BRA `(.L_x_6) ;  /* 0x0000000000047947 */ /* 0x000fea0003800000 */
.L_x_5:
[----:B------:R-:W-:Y:S06]  /*0960*/  BAR.SYNC.DEFER_BLOCKING 0x0 ;  /* 0x0000000000007b1d */ /* 0x000fec0000010000 */
.L_x_6:
[----:B------:R-:W-:Y:S05]  /*0970*/  @!P3 BRA `(.L_x_7) ;  /* 0x0000009c00e4b947 */ /* 0x000fea0003800000 */
[----:B------:R-:W-:-:S13]  /*0980*/  ISETP.GT.U32.AND P0, PT, R16, 0x1, PT ;  /* 0x000000011000780c */ /* 0x000fda0003f04070 */
[----:B0-----:R-:W-:Y:S05]  /*0990*/  @P0 EXIT ;  /* 0x000000000000094d */ /* 0x001fea0003800000 */
[----:B------:R-:W-:Y:S01]  /*09a0*/  ULDC.64 UR4, c[0x0][0x650] ;  /* 0x0001940000047ab9 */ /* 0x000fe20000000a00 */
[----:B------:R-:W-:Y:S01]  /*09b0*/  PRMT R14, RZ, 0x7610, R14 ;  /* 0x00007610ff0e7816 */ /* 0x000fe2000000000e */
[----:B------:R-:W-:Y:S01]  /*09c0*/  IMAD.MOV.U32 R9, RZ, RZ, -0x1 ;  /* 0xffffffffff097424 */ /* 0x000fe200078e00ff */
[----:B------:R-:W-:Y:S01]  /*09d0*/  ISETP.GE.U32.AND P0, PT, R2, UR4, PT ;  /* 0x0000000402007c0c */ /* 0x000fe2000bf06070 */
[----:B------:R-:W-:Y:S02]  /*09e0*/  IMAD.MOV.U32 R8, RZ, RZ, -0x1 ;  /* 0xffffffffff087424 */ /* 0x000fe400078e00ff */
[----:B------:R-:W-:Y:S01]  /*09f0*/  IMAD.MOV.U32 R7, RZ, RZ, -0x1 ;  /* 0xffffffffff077424 */ /* 0x000fe200078e00ff */
[----:B------:R-:W-:-:S13]  /*0a00*/  ISETP.GE.U32.AND.EX P0, PT, R3, UR5, PT, P0 ;  /* 0x0000000503007c0c */ /* 0x000fda000bf06100 */
[----:B------:R-:W-:Y:S05]  /*0a10*/  @P0 BRA `(.L_x_8) ;  /* 0x0000000400280947 */ /* 0x000fea0003800000 */
[----:B------:R-:W0:Y:S01]  /*0a20*/  LDC.64 R22, c[0x0][0x628] ;  /* 0x00018a00ff167b82 */ /* 0x000e220000000a00 */
[----:B------:R-:W-:Y:S02]  /*0a30*/  IMAD.MOV.U32 R8, RZ, RZ, R2 ;  /* 0x000000ffff087224 */ /* 0x000fe400078e0002 */
[----:B------:R-:W-:-:S05]  /*0a40*/  IMAD.MOV.U32 R9, RZ, RZ, R3 ;  /* 0x000000ffff097224 */ /* 0x000fca00078e0003 */
[----:B------:R-:W1:Y:S08]  /*0a50*/  LDC R18, c[0x0][0x630] ;  /* 0x00018c00ff127b82 */ /* 0x000e700000000800 */
[----:B------:R-:W2:Y:S01]  /*0a60*/  LDC.64 R24, c[0x0][0x620] ;  /* 0x00018800ff187b82 */ /* 0x000ea20000000a00 */
[----:B0-----:R-:W-:-:S04]  /*0a70*/  ISETP.NE.U32.AND P0, PT, R22, RZ, PT ;  /* 0x000000ff1600720c */ /* 0x001fc80003f05070 */
[----:B------:R-:W-:-:S13]  /*0a80*/  ISETP.NE.AND.EX P0, PT, R23, RZ, PT, P0 ;  /* 0x000000ff1700720c */ /* 0x000fda0003f05300 */
[----:B-12---:R-:W-:Y:S05]  /*0a90*/  @!P0 BRA `(.L_x_9) ;  /* 0x0000000000288947 */ /* 0x006fea0003800000 */
[----:B------:R-:W0:Y:S02]  /*0aa0*/  LDC R7, c[0x0][0x634] ;  /* 0x00018d00ff077b82 */ /* 0x000e240000000800 */
[----:B0-----:R-:W-:-:S05]  /*0ab0*/  IADD3 R7, P0, R2, R7, RZ ;  /* 0x0000000702077210 */ /* 0x001fca0007f1e0ff */
[----:B------:R-:W-:-:S04]  /*0ac0*/  IMAD.X R19, RZ, RZ, R3, P0 ;  /* 0x000000ffff137224 */ /* 0x000fc800000e0603 */
[----:B------:R-:W-:-:S04]  /*0ad0*/  IMAD.WIDE.U32 R8, R19, R22, RZ ;  /* 0x0000001613087225 */ /* 0x000fc800078e00ff */
[----:B------:R-:W-:-:S04]  /*0ae0*/  IMAD.WIDE.U32 R14, P0, R7, R23, R8 ;  /* 0x00000017070e7225 */ /* 0x000fc80007800008 */
[----:B------:R-:W-:-:S04]  /*0af0*/  IMAD.WIDE.U32 R8, R7, R22, RZ ;  /* 0x0000001607087225 */ /* 0x000fc800078e00ff */
[----:B------:R-:W-:Y:S01]  /*0b00*/  IMAD.X R17, RZ, RZ, RZ, P0 ;  /* 0x000000ffff117224 */ /* 0x000fe200000e06ff */
[----:B------:R-:W-:Y:S01]  /*0b10*/  IADD3 RZ, P0, R9, R14, RZ ;  /* 0x0000000e09ff7210 */ /* 0x000fe20007f1e0ff */
[----:B------:R-:W-:-:S04]  /*0b20*/  IMAD.MOV.U32 R16, RZ, RZ, R15 ;  /* 0x000000ffff107224 */ /* 0x000fc800078e000f */
[----:B------:R-:W-:-:S08]  /*0b30*/  IMAD.WIDE.U32.X R8, R19, R23, R16, P0 ;  /* 0x0000001713087225 */ /* 0x000fd000000e0410 */
.L_x_9:
[----:B------:R-:W0:Y:S01]  /*0b40*/  LDC.64 R22, c[0x0][0x640] ;  /* 0x00019000ff167b82 */ /* 0x000e220000000a00 */
[--C-:B------:R-:W-:Y:S01]  /*0b50*/  SHF.R.U64 R27, R8, R18, R9.reuse ;  /* 0x00000012081b7219 */ /* 0x100fe20000001209 */
[----:B------:R-:W-:Y:S01]  /*0b60*/  IMAD R29, R13, R20, R10 ;  /* 0x000000140d1d7224 */ /* 0x000fe200078e020a */
[----:B------:R-:W-:Y:S02]  /*0b70*/  SHF.R.U32.HI R7, RZ, R18, R9 ;  /* 0x00000012ff077219 */ /* 0x000fe40000011609 */
[----:B------:R-:W-:-:S03]  /*0b80*/  IADD3 R11, P0, RZ, -R27, RZ ;  /* 0x8000001bff0b7210 */ /* 0x000fc60007f1e0ff */
[----:B------:R-:W1:Y:S02]  /*0b90*/  LDC R16, c[0x0][0x618] ;  /* 0x00018600ff107b82 */ /* 0x000e640000000800 */
[----:B------:R-:W-:Y:S02]  /*0ba0*/  IMAD.X R7, RZ, RZ, ~R7, P0 ;  /* 0x000000ffff077224 */ /* 0x000fe400000e0e07 */
[----:B------:R-:W-:-:S04]  /*0bb0*/  IMAD.WIDE.U32 R8, R11, R24, R2 ;  /* 0x000000180b087225 */ /* 0x000fc800078e0002 */
[----:B------:R-:W2:Y:S01]  /*0bc0*/  LDC R15, c[0x0][0x608] ;  /* 0x00018200ff0f7b82 */ /* 0x000ea20000000800 */
[----:B------:R-:W-:-:S04]  /*0bd0*/  IMAD R14, R7, R24, RZ ;  /* 0x00000018070e7224 */ /* 0x000fc800078e02ff */
[----:B------:R-:W-:Y:S02]  /*0be0*/  IMAD R7, R11, R25, R14 ;  /* 0x000000190b077224 */ /* 0x000fe400078e020e */
[----:B------:R-:W-:Y:S01]  /*0bf0*/  IMAD.MOV.U32 R14, RZ, RZ, -0x1 ;  /* 0xffffffffff0e7424 */ /* 0x000fe200078e00ff */
[----:B------:R-:W3:Y:S01]  /*0c00*/  LDC R21, c[0x0][0x658] ;  /* 0x00019600ff157b82 */ /* 0x000ee20000000800 */
[----:B------:R-:W-:Y:S01]  /*0c10*/  IMAD.IADD R7, R9, 0x1, R7 ;  /* 0x0000000109077824 */ /* 0x000fe200078e0207 */
[----:B0-----:R-:W-:-:S04]  /*0c20*/  ISETP.NE.U32.AND P0, PT, R22, RZ, PT ;  /* 0x000000ff1600720c */ /* 0x001fc80003f05070 */
[----:B------:R-:W-:Y:S02]  /*0c30*/  ISETP.NE.AND.EX P0, PT, R23, RZ, PT, P0 ;  /* 0x000000ff1700720c */ /* 0x000fe40003f05300 */
[----:B------:R-:W0:Y:S01]  /*0c40*/  LDC R18, c[0x0][0x600] ;  /* 0x00018000ff127b82 */ /* 0x000e220000000800 */
[-CC-:B-1----:R-:W-:Y:S02]  /*0c50*/  SHF.R.U64 R19, R8, R16.reuse, R7.reuse ;  /* 0x0000001008137219 */ /* 0x182fe40000001207 */
[----:B------:R-:W-:Y:S01]  /*0c60*/  SHF.R.U32.HI R8, RZ, R16, R7 ;  /* 0x00000010ff087219 */ /* 0x000fe20000011607 */
[----:B------:R-:W-:-:S04]  /*0c70*/  IMAD.MOV.U32 R16, RZ, RZ, 0x1 ;  /* 0x00000001ff107424 */ /* 0x000fc800078e00ff */
[----:B------:R-:W1:Y:S01]  /*0c80*/  LDC R24, c[0x0][0x648] ;  /* 0x00019200ff187b82 */ /* 0x000e620000000800 */
[-CC-:B--2---:R-:W-:Y:S02]  /*0c90*/  SHF.R.U64 R28, R19, R15.reuse, R8.reuse ;  /* 0x0000000f131c7219 */ /* 0x184fe40000001208 */
[----:B------:R-:W-:-:S05]  /*0ca0*/  SHF.R.U32.HI R8, RZ, R15, R8 ;  /* 0x0000000fff087219 */ /* 0x000fca0000011608 */
[----:B------:R-:W2:Y:S01]  /*0cb0*/  LDC R26, c[0x0][0x638] ;  /* 0x00018e00ff1a7b82 */ /* 0x000ea20000000800 */
[-CC-:B---3--:R-:W-:Y:S02]  /*0cc0*/  SHF.R.U64 R20, R28, R21.reuse, R8.reuse ;  /* 0x000000151c147219 */ /* 0x188fe40000001208 */
[-C--:B------:R-:W-:Y:S02]  /*0cd0*/  SHF.L.U32 R7, R14, R21.reuse, RZ ;  /* 0x000000150e077219 */ /* 0x080fe400000006ff */
[----:B------:R-:W-:Y:S01]  /*0ce0*/  SHF.R.U32.HI R9, RZ, R21, R8 ;  /* 0x00000015ff097219 */ /* 0x000fe20000011608 */
[----:B------:R-:W-:Y:S01]  /*0cf0*/  IMAD.MOV.U32 R8, RZ, RZ, R20 ;  /* 0x000000ffff087224 */ /* 0x000fe200078e0014 */
[----:B------:R-:W-:Y:S01]  /*0d00*/  LOP3.LUT R13, RZ, R7, RZ, 0x33, !PT ;  /* 0x00000007ff0d7212 */ /* 0x000fe200078e33ff */
[----:B------:R-:W3:Y:S01]  /*0d10*/  LDC R25, c[0x0][0x610] ;  /* 0x00018400ff197b82 */ /* 0x000ee20000000800 */
[----:B------:R-:W-:Y:S05]  /*0d20*/  @!P0 BRA `(.L_x_10) ;  /* 0x0000000000288947 */ /* 0x000fea0003800000 */
[----:B------:R-:W4:Y:S02]  /*0d30*/  LDC R7, c[0x0][0x64c] ;  /* 0x00019300ff077b82 */ /* 0x000f240000000800 */
[----:B----4-:R-:W-:-:S05]  /*0d40*/  IADD3 R7, P0, R20, R7, RZ ;  /* 0x0000000714077210 */ /* 0x010fca0007f1e0ff */
        /* <DEDUP_REMOVED lines=8> */
.L_x_10:
[----:B-1----:R-:W-:Y:S01]  /*0dd0*/  SHF.R.U64 R9, R8, R24, R9 ;  /* 0x0000001808097219 */ /* 0x002fe20000001209 */
[----:B0-----:R-:W-:Y:S01]  /*0de0*/  VIADD R10, R18, 0xffffffff ;  /* 0xffffffff120a7836 */ /* 0x001fe20000000000 */
[----:B------:R-:W-:Y:S01]  /*0df0*/  SHF.L.U32 R7, R16, R21, RZ ;  /* 0x0000001510077219 */ /* 0x000fe200000006ff */
[----:B------:R-:W-:Y:S01]  /*0e00*/  IMAD.MOV.U32 R14, RZ, RZ, 0x1 ;  /* 0x00000001ff0e7424 */ /* 0x000fe200078e00ff */
[----:B------:R-:W-:Y:S01]  /*0e10*/  LOP3.LUT R8, R28, R13, RZ, 0xc0, !PT ;  /* 0x0000000d1c087212 */ /* 0x000fe200078ec0ff */
[----:B------:R-:W-:Y:S01]  /*0e20*/  IMAD.MOV R11, RZ, RZ, -R9 ;  /* 0x000000ffff0b7224 */ /* 0x000fe200078e0a09 */
[----:B------:R-:W-:Y:S02]  /*0e30*/  SEL R12, R12, R29, !P4 ;  /* 0x0000001d0c0c7207 */ /* 0x000fe40006000000 */
[----:B------:R-:W-:Y:S01]  /*0e40*/  LOP3.LUT R10, R19, R10, RZ, 0xc0, !PT ;  /* 0x0000000a130a7212 */ /* 0x000fe200078ec0ff */
[----:B------:R-:W-:Y:S02]  /*0e50*/  IMAD R9, R7, R9, R8 ;  /* 0x0000000907097224 */ /* 0x000fe400078e0208 */
[----:B--2---:R-:W-:-:S02]  /*0e60*/  IMAD R7, R11, R26, R20 ;  /* 0x0000001a0b077224 */ /* 0x004fc400078e0214 */
[----:B---3--:R-:W-:Y:S02]  /*0e70*/  IMAD R12, R9, R25, R12 ;  /* 0x00000019090c7224 */ /* 0x008fe400078e020c */
[----:B------:R-:W-:-:S05]  /*0e80*/  IMAD R7, R7, R18, R10 ;  /* 0x0000001207077224 */ /* 0x000fca00078e020a */
[----:B------:R-:W-:Y:S02]  /*0e90*/  SEL R8, R7, R12, !P4 ;  /* 0x0000000c07087207 */ /* 0x000fe40006000000 */
[----:B------:R-:W-:Y:S01]  /*0ea0*/  SEL R9, R12, R7, !P4 ;  /* 0x000000070c097207 */ /* 0x000fe20006000000 */
[----:B------:R-:W-:-:S07]  /*0eb0*/  IMAD.MOV.U32 R7, RZ, RZ, R27 ;  /* 0x000000ffff077224 */ /* 0x000fce00078e001b */
.L_x_8:
[----:B------:R-:W-:-:S08]  /*0ec0*/  NOP ;  /* 0x0000000000007918 */ /* 0x000fd00000000000 */
[----:B------:R-:W0:Y:S02]  /*0ed0*/  USETMAXREG.TRY_ALLOC.CTAPOOL UP0, 0xe8 ;  /* 0x000000e8000079c8 */ /* 0x000e240008000600 */
[----:B0-----:R-:W-:-:S13]  /*0ee0*/  PLOP3.LUT P0, PT, PT, PT, UP0, 0x80, 0x0 ;  /* 0x000000000000781c */ /* 0x001fda0003f0f008 */
[----:B------:R-:W-:Y:S05]  /*0ef0*/  @!P0 BRA `(.L_x_8) ;  /* 0xfffffffc00f08947 */ /* 0x000fea000383ffff */
[----:B------:R-:W-:Y:S01]  /*0f00*/  ULDC.64 UR4, c[0x0][0x598] ;  /* 0x0001660000047ab9 */ /* 0x000fe20000000a00 */
[----:B------:R-:W-:Y:S01]  /*0f10*/  ULDC.64 UR36, c[0x0][0x208] ;  /* 0x0000820000247ab9 */ /* 0x000fe20000000a00 */
[----:B------:R-:W-:-:S04]  /*0f20*/  ISETP.NE.U32.AND P0, PT, RZ, UR4, PT ;  /* 0x00000004ff007c0c */ /* 0x000fc8000bf05070 */
[----:B------:R-:W-:-:S13]  /*0f30*/  ISETP.NE.AND.EX P0, PT, RZ, UR5, PT, P0 ;  /* 0x00000005ff007c0c */ /* 0x000fda000bf05300 */
[----:B------:R-:W-:Y:S05]  /*0f40*/  @!P0 BRA `(.L_x_11) ;  /* 0x00000000001c8947 */ /* 0x000fea0003800000 */
[----:B------:R-:W0:Y:S02]  /*0f50*/  LDC.64 R10, c[0x0][0x598] ;  /* 0x00016600ff0a7b82 */ /* 0x000e240000000a00 */
[----:B0-----:R-:W2:Y:S02]  /*0f60*/  LDG.E.64 R10, desc[UR36][R10.64] ;  /* 0x000000240a0a7981 */ /* 0x001ea4000c1e1b00 */
[----:B--2---:R-:W-:-:S04]  /*0f70*/  ISETP.NE.U32.AND P0, PT, R10, RZ, PT ;  /* 0x000000ff0a00720c */ /* 0x004fc80003f05070 */
[----:B------:R-:W-:-:S13]  /*0f80*/  ISETP.NE.AND.EX P0, PT, R11, RZ, PT, P0 ;  /* 0x000000ff0b00720c */ /* 0x000fda0003f05300 */
[----:B------:R-:W-:Y:S05]  /*0f90*/  @!P0 BRA `(.L_x_11) ;  /* 0x0000000000088947 */ /* 0x000fea0003800000 */
[----:B------:R0:W5:Y:S01]  /*0fa0*/  LD.E R10, desc[UR36][R10.64] ;  /* 0x000000240a0a7980 */ /* 0x000162000c101900 */
[----:B------:R-:W-:Y:S05]  /*0fb0*/  BRA `(.L_x_12) ;  /* 0x0000000000207947 */ /* 0x000fea0003800000 */
.L_x_11:
[----:B------:R-:W-:Y:S02]  /*0fc0*/  ULDC.64 UR4, c[0x0][0x588] ;  /* 0x0001620000047ab9 */ /* 0x000fe40000000a00 */
[----:B------:R-:W-:-:S04]  /*0fd0*/  ISETP.NE.U32.AND P0, PT, RZ, UR4, PT ;  /* 0x00000004ff007c0c */ /* 0x000fc8000bf05070 */
[----:B------:R-:W-:-:S13]  /*0fe0*/  ISETP.NE.AND.EX P0, PT, RZ, UR5, PT, P0 ;  /* 0x00000005ff007c0c */ /* 0x000fda000bf05300 */
[----:B------:R-:W-:Y:S05]  /*0ff0*/  @!P0 BRA `(.L_x_13) ;  /* 0x00000000000c8947 */ /* 0x000fea0003800000 */
[----:B------:R-:W0:Y:S02]  /*1000*/  LDC.64 R10, c[0x0][0x588] ;  /* 0x00016200ff0a7b82 */ /* 0x000e240000000a00 */
[----:B0-----:R1:W5:Y:S01]  /*1010*/  LDG.E R10, desc[UR36][R10.64] ;  /* 0x000000240a0a7981 */ /* 0x001362000c1e1900 */
[----:B------:R-:W-:Y:S05]  /*1020*/  BRA `(.L_x_12) ;  /* 0x0000000000047947 */ /* 0x000fea0003800000 */
.L_x_13:
[----:B------:R-:W2:Y:S02]  /*1030*/  LDC R10, c[0x0][0x580] ;  /* 0x00016000ff0a7b82 */ /* 0x000ea40000000800 */
.L_x_12:
[----:B------:R-:W-:Y:S02]  /*1040*/  ULDC.64 UR4, c[0x0][0x5a0] ;  /* 0x0001680000047ab9 */ /* 0x000fe40000000a00 */
[----:B------:R-:W-:-:S04]  /*1050*/  ISETP.NE.U32.AND P0, PT, RZ, UR4, PT ;  /* 0x00000004ff007c0c */ /* 0x000fc8000bf05070 */
[----:B------:R-:W-:-:S13]  /*1060*/  ISETP.NE.AND.EX P0, PT, RZ, UR5, PT, P0 ;  /* 0x00000005ff007c0c */ /* 0x000fda000bf05300 */
[----:B------:R-:W-:Y:S05]  /*1070*/  @!P0 BRA `(.L_x_14) ;  /* 0x00000000001c8947 */ /* 0x000fea0003800000 */
[----:B------:R-:W3:Y:S02]  /*1080*/  LDC.64 R12, c[0x0][0x5a0] ;  /* 0x00016800ff0c7b82 */ /* 0x000ee40000000a00 */
[----:B---3--:R-:W3:Y:S02]  /*1090*/  LDG.E.64 R12, desc[UR36][R12.64] ;  /* 0x000000240c0c7981 */ /* 0x008ee4000c1e1b00 */
[----:B---3--:R-:W-:-:S04]  /*10a0*/  ISETP.NE.U32.AND P0, PT, R12, RZ, PT ;  /* 0x000000ff0c00720c */ /* 0x008fc80003f05070 */
[----:B------:R-:W-:-:S13]  /*10b0*/  ISETP.NE.AND.EX P0, PT, R13, RZ, PT, P0 ;  /* 0x000000ff0d00720c */ /* 0x000fda0003f05300 */
[----:B------:R-:W-:Y:S05]  /*10c0*/  @!P0 BRA `(.L_x_14) ;  /* 0x0000000000088947 */ /* 0x000fea0003800000 */
[----:B01----:R0:W5:Y:S01]  /*10d0*/  LD.E R11, desc[UR36][R12.64] ;  /* 0x000000240c0b7980 */ /* 0x003162000c101900 */
[----:B------:R-:W-:Y:S05]  /*10e0*/  BRA `(.L_x_15) ;  /* 0x0000000000207947 */ /* 0x000fea0003800000 */
.L_x_14:
[----:B------:R-:W-:Y:S02]  /*10f0*/  ULDC.64 UR4, c[0x0][0x590] ;  /* 0x0001640000047ab9 */ /* 0x000fe40000000a00 */
[----:B------:R-:W-:-:S04]  /*1100*/  ISETP.NE.U32.AND P0, PT, RZ, UR4, PT ;  /* 0x00000004ff007c0c */ /* 0x000fc8000bf05070 */
[----:B------:R-:W-:-:S13]  /*1110*/  ISETP.NE.AND.EX P0, PT, RZ, UR5, PT, P0 ;  /* 0x00000005ff007c0c */ /* 0x000fda000bf05300 */
[----:B------:R-:W-:Y:S05]  /*1120*/  @!P0 BRA `(.L_x_16) ;  /* 0x00000000000c8947 */ /* 0x000fea0003800000 */
[----:B------:R-:W0:Y:S02]  /*1130*/  LDC.64 R12, c[0x0][0x590] ;  /* 0x00016400ff0c7b82 */ /* 0x000e240000000a00 */
[----:B01----:R1:W5:Y:S01]  /*1140*/  LDG.E R11, desc[UR36][R12.64] ;  /* 0x000000240c0b7981 */ /* 0x003362000c1e1900 */
[----:B------:R-:W-:Y:S05]  /*1150*/  BRA `(.L_x_15) ;  /* 0x0000000000047947 */ /* 0x000fea0003800000 */
.L_x_16:
[----:B01----:R-:W3:Y:S02]  /*1160*/  LDC R11, c[0x0][0x584] ;  /* 0x00016100ff0b7b82 */ /* 0x003ee40000000800 */
.L_x_15:
[----:B------:R-:W-:-:S13]  /*1170*/  LOP3.LUT P0, RZ, R14, 0xff, RZ, 0xc0, !PT ;  /* 0x000000ff0eff7812 */ /* 0x000fda000780c0ff */
[----:B------:R-:W-:Y:S05]  /*1180*/  @!P0 EXIT ;  /* 0x000000000000894d */ /* 0x000fea0003800000 */
[----:B------:R-:W-:Y:S01]  /*1190*/  ULDC UR4, c[0x0][0x28c] ;  /* 0x0000a30000047ab9 */ /* 0x000fe20000000800 */
[----:B------:R-:W-:Y:S01]  /*11a0*/  LOP3.LUT R172, R4, 0x1, RZ, 0xfc, !PT ;  /* 0x0000000104ac7812 */ /* 0x000fe200078efcff */
[----:B------:R-:W-:-:S04]  /*11b0*/  UIADD3 UR4, UR4, 0x7f, URZ ;  /* 0x0000007f04047890 */ /* 0x000fc8000fffe03f */
[----:B------:R-:W-:-:S04]  /*11c0*/  USHF.R.S32.HI UR5, URZ, 0x1f, UR4 ;  /* 0x0000001f3f057899 */ /* 0x000fc80008011404 */
[----:B------:R-:W-:-:S03]  /*11d0*/  ULEA.HI UR5, UR5, UR4, URZ, 0x7 ;  /* 0x0000000405057291 */ /* 0x000fc6000f8f383f */
[----:B------:R-:W-:Y:S01]  /*11e0*/  UMOV UR4, URZ ;  /* 0x0000003f00047c82 */ /* 0x000fe20008000000 */
[----:B------:R-:W-:-:S03]  /*11f0*/  USHF.R.S32.HI UR11, URZ, 0x7, UR5 ;  /* 0x000000073f0b7899 */ /* 0x000fc60008011405 */
[----:B------:R-:W-:-:S09]  /*1200*/  UMOV UR5, URZ ;  /* 0x0000003f00057c82 */ /* 0x000fd20008000000 */
.L_x_203:
[----:B01----:R-:W-:Y:S01]  /*1210*/  LOP3.LUT R12, R0, 0x80, RZ, 0xc0, !PT ;  /* 0x00000080000c7812 */ /* 0x003fe200078ec0ff */
[----:B------:R-:W0:Y:S01]  /*1220*/  S2UR UR10, SR_CgaCtaId ;  /* 0x00000000000a79c3 */ /* 0x000e220000008800 */
[----:B------:R-:W-:Y:S01]  /*1230*/  UMOV UR9, 0x400 ;  /* 0x0000040000097882 */ /* 0x000fe20000000000 */
[----:B------:R-:W-:Y:S01]  /*1240*/  UMOV UR6, URZ ;  /* 0x0000003f00067c82 */ /* 0x000fe20008000000 */
[----:B------:R-:W-:Y:S01]  /*1250*/  SHF.R.U32.HI R16, RZ, 0x7, R12 ;  /* 0x00000007ff107819 */ /* 0x000fe2000001160c */
[----:B------:R-:W-:Y:S01]  /*1260*/  UMOV UR12, URZ ;  /* 0x0000003f000c7c82 */ /* 0x000fe20008000000 */
[----:B------:R-:W-:Y:S01]  /*1270*/  UMOV UR13, URZ ;  /* 0x0000003f000d7c82 */ /* 0x000fe20008000000 */
[----:B------:R-:W-:Y:S02]  /*1280*/  CS2R R14, SRZ ;  /* 0x00000000000e7805 */ /* 0x000fe4000001ff00 */
[----:B------:R-:W-:Y:S01]  /*1290*/  CS2R R18, SRZ ;  /* 0x0000000000127805 */ /* 0x000fe2000001ff00 */
[----:B------:R-:W1:Y:S01]  /*12a0*/  LDC R12, c[0x0][0x28c] ;  /* 0x0000a300ff0c7b82 */ /* 0x000e620000000800 */
[----:B----4-:R-:W4:Y:S01]  /*12b0*/  SHFL.IDX PT, R16, R16, RZ, 0x1f ;  /* 0x00001fff10107589 */ /* 0x010f2200000e0000 */
[----:B------:R-:W-:-:S02]  /*12c0*/  CS2R R20, SRZ ;  /* 0x0000000000147805 */ /* 0x000fc4000001ff00 */
[----:B------:R-:W-:Y:S02]  /*12d0*/  CS2R R22, SRZ ;  /* 0x0000000000167805 */ /* 0x000fe4000001ff00 */
[----:B------:R-:W-:Y:S02]  /*12e0*/  CS2R R104, SRZ ;  /* 0x0000000000687805 */ /* 0x000fe4000001ff00 */
[----:B------:R-:W-:Y:S02]  /*12f0*/  CS2R R106, SRZ ;  /* 0x00000000006a7805 */ /* 0x000fe4000001ff00 */
[----:B------:R-:W-:Y:S02]  /*1300*/  CS2R R108, SRZ ;  /* 0x00000000006c7805 */ /* 0x000fe4000001ff00 */
[----:B------:R-:W-:Y:S02]  /*1310*/  CS2R R110, SRZ ;  /* 0x00000000006e7805 */ /* 0x000fe4000001ff00 */
[----:B------:R-:W-:-:S02]  /*1320*/  CS2R R112, SRZ ;  /* 0x0000000000707805 */ /* 0x000fc4000001ff00 */
[----:B------:R-:W-:Y:S02]  /*1330*/  CS2R R114, SRZ ;  /* 0x0000000000727805 */ /* 0x000fe4000001ff00 */
[----:B------:R-:W-:Y:S02]  /*1340*/  CS2R R116, SRZ ;  /* 0x0000000000747805 */ /* 0x000fe4000001ff00 */
[----:B------:R-:W-:Y:S02]  /*1350*/  CS2R R118, SRZ ;  /* 0x0000000000767805 */ /* 0x000fe4000001ff00 */
[----:B------:R-:W-:Y:S02]  /*1360*/  CS2R R120, SRZ ;  /* 0x0000000000787805 */ /* 0x000fe4000001ff00 */
[----:B------:R-:W-:Y:S02]  /*1370*/  CS2R R122, SRZ ;  /* 0x00000000007a7805 */ /* 0x000fe4000001ff00 */
[----:B------:R-:W-:-:S02]  /*1380*/  CS2R R124, SRZ ;  /* 0x00000000007c7805 */ /* 0x000fc4000001ff00 */
[----:B------:R-:W-:Y:S01]  /*1390*/  CS2R R126, SRZ ;  /* 0x00000000007e7805 */ /* 0x000fe2000001ff00 */
[----:B0-----:R-:W-:Y:S01]  /*13a0*/  ULEA UR9, UR10, UR9, 0x18 ;  /* 0x000000090a097291 */ /* 0x001fe2000f8ec03f */
[----:B------:R-:W-:Y:S02]  /*13b0*/  CS2R R128, SRZ ;  /* 0x0000000000807805 */ /* 0x000fe4000001ff00 */
[----:B------:R-:W-:Y:S02]  /*13c0*/  CS2R R130, SRZ ;  /* 0x0000000000827805 */ /* 0x000fe4000001ff00 */
[----:B------:R-:W-:Y:S02]  /*13d0*/  CS2R R132, SRZ ;  /* 0x0000000000847805 */ /* 0x000fe4000001ff00 */
[----:B------:R-:W-:Y:S02]  /*13e0*/  CS2R R134, SRZ ;  /* 0x0000000000867805 */ /* 0x000fe4000001ff00 */
[----:B------:R-:W-:-:S02]  /*13f0*/  CS2R R136, SRZ ;  /* 0x0000000000887805 */ /* 0x000fc4000001ff00 */
[----:B------:R-:W-:Y:S02]  /*1400*/  CS2R R138, SRZ ;  /* 0x00000000008a7805 */ /* 0x000fe4000001ff00 */
[----:B------:R-:W-:Y:S02]  /*1410*/  CS2R R140, SRZ ;  /* 0x00000000008c7805 */ /* 0x000fe4000001ff00 */
[----:B-1----:R-:W-:Y:S02]  /*1420*/  ISETP.GE.AND P0, PT, R12, 0x1, PT ;  /* 0x000000010c00780c */ /* 0x002fe40003f06270 */
[----:B------:R-:W-:Y:S02]  /*1430*/  CS2R R12, SRZ ;  /* 0x00000000000c7805 */ /* 0x000fe4000001ff00 */
[----:B----4-:R-:W-:Y:S02]  /*1440*/  R2UR UR7, R16 ;  /* 0x00000000100772ca */ /* 0x010fe400000e0000 */
        /* <DEDUP_REMOVED lines=11> */
[----:B------:R-:W-:Y:S01]  /*1500*/  CS2R R162, SRZ ;  /* 0x0000000000a27805 */ /* 0x000fe2000001ff00 */
[----:B------:R-:W-:Y:S01]  /*1510*/  ULEA.HI UR8, UR7, UR7, URZ, 0x1 ;  /* 0x0000000707087291 */ /* 0x000fe2000f8f083f */
[----:B------:R-:W-:-:S02]  /*1520*/  CS2R R164, SRZ ;  /* 0x0000000000a47805 */ /* 0x000fc4000001ff00 */
[----:B------:R-:W-:Y:S02]  /*1530*/  CS2R R166, SRZ ;  /* 0x0000000000a67805 */ /* 0x000fe4000001ff00 */
[----:B------:R-:W-:Y:S01]  /*1540*/  CS2R R168, SRZ ;  /* 0x0000000000a87805 */ /* 0x000fe2000001ff00 */
[----:B------:R-:W-:Y:S01]  /*1550*/  ULOP3.LUT UR8, UR8, 0x7fffe, URZ, 0xc0, !UPT ;  /* 0x0007fffe08087892 */ /* 0x000fe2000f8ec03f */
[----:B------:R-:W-:Y:S01]  /*1560*/  CS2R R170, SRZ ;  /* 0x0000000000aa7805 */ /* 0x000fe2000001ff00 */
[----:B------:R-:W-:Y:S01]  /*1570*/  IMAD.U32 R177, RZ, RZ, UR4 ;  /* 0x00000004ffb17e24 */ /* 0x000fe2000f8e00ff */
[----:B------:R-:W-:Y:S01]  /*1580*/  CS2R R96, SRZ ;  /* 0x0000000000607805 */ /* 0x000fe2000001ff00 */
[----:B------:R-:W-:Y:S01]  /*1590*/  UIADD3 UR8, UR7, -UR8, URZ ;  /* 0x8000000807087290 */ /* 0x000fe2000fffe03f */
[----:B------:R-:W-:Y:S02]  /*15a0*/  CS2R R98, SRZ ;  /* 0x0000000000627805 */ /* 0x000fe4000001ff00 */
[----:B------:R-:W-:Y:S01]  /*15b0*/  CS2R R100, SRZ ;  /* 0x0000000000647805 */ /* 0x000fe2000001ff00 */
[----:B------:R-:W-:Y:S01]  /*15c0*/  UMOV UR7, UR5 ;  /* 0x0000000500077c82 */ /* 0x000fe20008000000 */
[----:B------:R-:W-:Y:S01]  /*15d0*/  ULEA UR8, UR8, UR9, 0xd ;  /* 0x0000000908087291 */ /* 0x000fe2000f8e683f */
[----:B------:R-:W-:-:S02]  /*15e0*/  CS2R R102, SRZ ;  /* 0x0000000000667805 */ /* 0x000fc4000001ff00 */
[----:B------:R-:W-:Y:S02]  /*15f0*/  CS2R R88, SRZ ;  /* 0x0000000000587805 */ /* 0x000fe4000001ff00 */
[----:B------:R-:W-:Y:S01]  /*1600*/  CS2R R90, SRZ ;  /* 0x00000000005a7805 */ /* 0x000fe2000001ff00 */
[----:B------:R-:W-:Y:S01]  /*1610*/  UIADD3 UR8, UR8, 0x180, URZ ;  /* 0x0000018008087890 */ /* 0x000fe2000fffe03f */
[----:B------:R-:W-:Y:S02]  /*1620*/  CS2R R92, SRZ ;  /* 0x00000000005c7805 */ /* 0x000fe4000001ff00 */
[----:B------:R-:W-:Y:S02]  /*1630*/  CS2R R94, SRZ ;  /* 0x00000000005e7805 */ /* 0x000fe4000001ff00 */
[----:B------:R-:W-:Y:S01]  /*1640*/  CS2R R80, SRZ ;  /* 0x0000000000507805 */ /* 0x000fe2000001ff00 */
[----:B------:R-:W-:Y:S01]  /*1650*/  USHF.R.U32.HI UR8, URZ, 0x4, UR8 ;  /* 0x000000043f087899 */ /* 0x000fe20008011608 */
[----:B------:R-:W-:-:S02]  /*1660*/  CS2R R82, SRZ ;  /* 0x0000000000527805 */ /* 0x000fc4000001ff00 */
[----:B------:R-:W-:Y:S02]  /*1670*/  CS2R R84, SRZ ;  /* 0x0000000000547805 */ /* 0x000fe4000001ff00 */
[----:B------:R-:W-:Y:S01]  /*1680*/  CS2R R86, SRZ ;  /* 0x0000000000567805 */ /* 0x000fe2000001ff00 */
[----:B------:R-:W-:Y:S01]  /*1690*/  ULOP3.LUT UR10, UR8, 0x3fff, URZ, 0xc0, !UPT ;  /* 0x00003fff080a7892 */ /* 0x000fe2000f8ec03f */
        /* <DEDUP_REMOVED lines=23> */
[----:B--2---:R-:W-:Y:S02]  /*1810*/  CS2R R38, SRZ ;  /* 0x0000000000267805 */ /* 0x004fe4000001ff00 */
[----:B------:R-:W-:Y:S02]  /*1820*/  CS2R R24, SRZ ;  /* 0x0000000000187805 */ /* 0x000fe4000001ff00 */
[----:B------:R-:W-:Y:S02]  /*1830*/  CS2R R26, SRZ ;  /* 0x00000000001a7805 */ /* 0x000fe4000001ff00 */
[----:B------:R-:W-:Y:S02]  /*1840*/  CS2R R28, SRZ ;  /* 0x00000000001c7805 */ /* 0x000fe4000001ff00 */
[----:B------:R-:W-:Y:S01]  /*1850*/  CS2R R30, SRZ ;  /* 0x00000000001e7805 */ /* 0x000fe2000001ff00 */
[----:B------:R-:W-:Y:S06]  /*1860*/  @!P0 BRA `(.L_x_17) ;  /* 0x0000001400008947 */ /* 0x000fec0003800000 */
[----:B------:R-:W-:-:S13]  /*1870*/  ISETP.NE.AND P1, PT, R172, 0x3, PT ;  /* 0x00000003ac00780c */ /* 0x000fda0003f25270 */
[----:B------:R-:W-:Y:S05]  /*1880*/  @!P1 BRA `(.L_x_18) ;  /* 0x0000000000049947 */ /* 0x000fea0003800000 */
[----:B------:R-:W-:Y:S01]  /*1890*/  BPT.TRAP 0x1 ;  /* 0x000000040000795c */ /* 0x000fe20000300000 */
.L_x_18:
[----:B------:R-:W-:Y:S01]  /*18a0*/  ULEA UR7, UR5, UR9, 0x3 ;  /* 0x0000000905077291 */ /* 0x000fe2000f8e183f */
[----:B------:R-:W-:-:S05]  /*18b0*/  IMAD.U32 R13, RZ, RZ, UR4 ;  /* 0x00000004ff0d7e24 */ /* 0x000fca000f8e00ff */
[----:B------:R-:W-:-:S04]  /*18c0*/  SHF.L.U32 R13, R13, 0x1f, RZ ;  /* 0x0000001f0d0d7819 */ /* 0x000fc800000006ff */
[----:B------:R0:W1:Y:S01]  /*18d0*/  SYNCS.PHASECHK.TRANS64.TRYWAIT P0, [UR7], R13 ;  /* 0x0000000dff0075a7 */ /* 0x0000620008000147 */
[----:B------:R-:W-:Y:S05]  /*18e0*/  @!P1 BRA `(.L_x_19) ;  /* 0x0000000000049947 */ /* 0x000fea0003800000 */
[----:B------:R-:W-:Y:S01]  /*18f0*/  BPT.TRAP 0x1 ;  /* 0x000000040000795c */ /* 0x000fe20000300000 */
.L_x_19:
[----:B------:R-:W-:Y:S01]  /*1900*/  UMOV UR6, 0x4 ;  /* 0x0000000400067882 */ /* 0x000fe20000000000 */
[----:B------:R-:W-:Y:S01]  /*1910*/  IMAD.MOV.U32 R12, RZ, RZ, RZ ;  /* 0x000000ffff0c7224 */ /* 0x000fe200078e00ff */
[----:B-1----:R-:W-:Y:S06]  /*1920*/  @P0 BRA `(.L_x_20) ;  /* 0x0000000000080947 */ /* 0x002fec0003800000 */
[----:B------:R-:W1:Y:S02]  /*1930*/  SYNCS.PHASECHK.TRANS64.TRYWAIT P0, [UR7], R13 ;  /* 0x0000000dff0075a7 */ /* 0x000e640008000147 */
[----:B-1----:R-:W-:Y:S05]  /*1940*/  @!P0 BRA `(.L_x_21) ;  /* 0x000000a400908947 */ /* 0x002fea0003800000 */
.L_x_20:
[----:B------:R-:W-:Y:S01]  /*1950*/  UIADD3 UR7, UR9, 0x24180, URZ ;  /* 0x0002418009077890 */ /* 0x000fe2000fffe03f */
[----:B------:R-:W-:Y:S01]  /*1960*/  WARPGROUP.ARRIVE ;  /* 0x00000000000079c5 */ /* 0x000fe20000000000 */
[----:B------:R-:W-:Y:S01]  /*1970*/  ULOP3.LUT UR8, UR10, 0x10000, URZ, 0xfc, !UPT ;  /* 0x000100000a087892 */ /* 0x000fe2000f8efc3f */
[----:B01----:R-:W-:Y:S01]  /*1980*/  IMAD.MOV.U32 R13, RZ, RZ, RZ ;  /* 0x000000ffff0d7224 */ /* 0x003fe200078e00ff */
[----:B------:R-:W-:Y:S01]  /*1990*/  USHF.R.U32.HI UR7, URZ, 0x4, UR7 ;  /* 0x000000043f077899 */ /* 0x000fe20008011607 */
[----:B------:R-:W-:Y:S01]  /*19a0*/  CS2R R14, SRZ ;  /* 0x00000000000e7805 */ /* 0x000fe2000001ff00 */
[----:B------:R-:W-:Y:S01]  /*19b0*/  UIMAD UR8, UR5, 0x600, UR8 ;  /* 0x00000600050878a4 */ /* 0x000fe2000f8e0208 */
[----:B------:R-:W-:Y:S01]  /*19c0*/  CS2R R16, SRZ ;  /* 0x0000000000107805 */ /* 0x000fe2000001ff00 */
[----:B------:R-:W-:Y:S01]  /*19d0*/  ULOP3.LUT UR7, UR7, 0x3fff, URZ, 0xc0, !UPT ;  /* 0x00003fff07077892 */ /* 0x000fe2000f8ec03f */
[----:B------:R-:W-:Y:S01]  /*19e0*/  CS2R R18, SRZ ;  /* 0x0000000000127805 */ /* 0x000fe2000001ff00 */
[----:B------:R-:W-:Y:S01]  /*19f0*/  UMOV UR17, 0x40000040 ;  /* 0x4000004000117882 */ /* 0x000fe20000000000 */
[----:B------:R-:W-:Y:S01]  /*1a00*/  UMOV UR19, 0x40000040 ;  /* 0x4000004000137882 */ /* 0x000fe20000000000 */
[----:B------:R-:W-:Y:S01]  /*1a10*/  ULOP3.LUT UR7, UR7, 0x10000, URZ, 0xfc, !UPT ;  /* 0x0001000007077892 */ /* 0x000fe2000f8efc3f */
[----:B------:R-:W-:Y:S01]  /*1a20*/  CS2R R20, SRZ ;  /* 0x0000000000147805 */ /* 0x000fe2000001ff00 */
[----:B------:R-:W-:Y:S01]  /*1a30*/  UMOV UR16, UR8 ;  /* 0x0000000800107c82 */ /* 0x000fe20008000000 */
[----:B------:R-:W-:Y:S01]  /*1a40*/  UMOV UR21, UR17 ;  /* 0x0000001100157c82 */ /* 0x000fe20008000000 */
[----:B------:R-:W-:Y:S01]  /*1a50*/  UIMAD UR12, UR5, 0x280, UR7 ;  /* 0x00000280050c78a4 */ /* 0x000fe2000f8e0207 */
[----:B------:R-:W-:Y:S01]  /*1a60*/  CS2R R22, SRZ ;  /* 0x0000000000167805 */ /* 0x000fe2000001ff00 */
[----:B------:R-:W-:Y:S01]  /*1a70*/  UIADD3 UR7, UR8, 0x400, URZ ;  /* 0x0000040008077890 */ /* 0x000fe2000fffe03f */
        /* <DEDUP_REMOVED lines=9> */
[----:B------:R-:W-:Y:S01]  /*1b10*/  UMOV UR18, UR12 ;  /* 0x0000000c00127c82 */ /* 0x000fe20008000000 */
[----:B------:R-:W-:Y:S01]  /*1b20*/  UMOV UR20, UR16 ;  /* 0x0000001000147c82 */ /* 0x000fe20008000000 */
[----:B------:R-:W-:Y:S01]  /*1b30*/  UMOV UR23, 0x40000040 ;  /* 0x4000004000177882 */ /* 0x000fe20000000000 */
[----:B------:R-:W-:Y:S01]  /*1b40*/  QGMMA.64x16x32.F32.E4M3.E4M3 R96, gdesc[UR16], RZ, !UPT ;  /* 0x00200000106079f3 */ /* 0x000fe2000c7008ff */
        /* <DEDUP_REMOVED lines=12> */
[----:B------:R-:W-:Y:S01]  /*1c10*/  UIADD3 UR16, UR8, 0x2, URZ ;  /* 0x0000000208107890 */ /* 0x000fe2000fffe03f */
[----:B------:R-:W-:Y:S01]  /*1c20*/  CS2R R114, SRZ ;  /* 0x0000000000727805 */ /* 0x000fe2000001ff00 */
[----:B------:R-:W-:Y:S01]  /*1c30*/  UMOV UR17, 0x40000040 ;  /* 0x4000004000117882 */ /* 0x000fe20000000000 */
[----:B------:R-:W-:Y:S01]  /*1c40*/  QGMMA.64x16x32.F32.E4M3.E4M3 R32, gdesc[UR32], RZ, !UPT ;  /* 0x00200000202079f3 */ /* 0x000fe2000c7008ff */
[----:B------:R-:W-:Y:S01]  /*1c50*/  UMOV UR32, UR7 ;  /* 0x0000000700207c82 */ /* 0x000fe20008000000 */
[----:B------:R-:W-:Y:S01]  /*1c60*/  UMOV UR33, 0x40000040 ;  /* 0x4000004000217882 */ /* 0x000fe20000000000 */
[----:B------:R-:W-:Y:S01]  /*1c70*/  UMOV UR28, UR32 ;  /* 0x00000020001c7c82 */ /* 0x000fe20008000000 */
[----:B------:R-:W-:Y:S01]  /*1c80*/  UMOV UR29, UR33 ;  /* 0x00000021001d7c82 */ /* 0x000fe20008000000 */
[----:B------:R-:W-:Y:S01]  /*1c90*/  QGMMA.64x16x32.F32.E4M3.E4M3 R24, gdesc[UR32], RZ, !UPT ;  /* 0x00200000201879f3 */ /* 0x000fe2000c7008ff */
[----:B------:R-:W-:Y:S01]  /*1ca0*/  UMOV UR24, UR32 ;  /* 0x0000002000187c82 */ /* 0x000fe20008000000 */
[----:B------:R-:W-:Y:S01]  /*1cb0*/  UMOV UR25, UR33 ;  /* 0x0000002100197c82 */ /* 0x000fe20008000000 */
[----:B------:R-:W-:Y:S01]  /*1cc0*/  UMOV UR20, UR32 ;  /* 0x0000002000147c82 */ /* 0x000fe20008000000 */
[----:B------:R-:W-:Y:S01]  /*1cd0*/  QGMMA.64x16x32.F32.E4M3.E4M3 R40, gdesc[UR28], RZ, !UPT ;  /* 0x002000001c2879f3 */ /* 0x000fe2000c7008ff */
[----:B------:R-:W-:Y:S01]  /*1ce0*/  UMOV UR21, UR33 ;  /* 0x0000002100157c82 */ /* 0x000fe20008000000 */
[----:B------:R-:W-:Y:S01]  /*1cf0*/  UMOV UR34, UR18 ;  /* 0x0000001200227c82 */ /* 0x000fe20008000000 */
[----:B------:R-:W-:Y:S01]  /*1d00*/  UMOV UR35, UR19 ;  /* 0x0000001300237c82 */ /* 0x000fe20008000000 */
[----:B------:R-:W-:Y:S01]  /*1d10*/  QGMMA.64x16x32.F32.E4M3.E4M3 R56, gdesc[UR24], RZ, !UPT ;  /* 0x00200000183879f3 */ /* 0x000fe2000c7008ff */
[----:B------:R-:W-:Y:S01]  /*1d20*/  UIADD3 UR18, UR12, 0x2, URZ ;  /* 0x000000020c127890 */ /* 0x000fe2000fffe03f */
[----:B------:R-:W-:Y:S01]  /*1d30*/  CS2R R116, SRZ ;  /* 0x0000000000747805 */ /* 0x000fe2000001ff00 */
[----:B------:R-:W-:Y:S01]  /*1d40*/  UIADD3 UR26, UR12, 0x102, URZ ;  /* 0x000001020c1a7890 */ /* 0x000fe2000fffe03f */
[----:B------:R-:W-:Y:S01]  /*1d50*/  QGMMA.64x16x32.F32.E4M3.E4M3 R72, gdesc[UR20], RZ, !UPT ;  /* 0x00200000144879f3 */ /* 0x000fe2000c7008ff */
[----:B------:R-:W-:Y:S01]  /*1d60*/  UIADD3 UR22, UR12, 0x82, URZ ;  /* 0x000000820c167890 */ /* 0x000fe2000fffe03f */
[----:B------:R-:W-:Y:S01]  /*1d70*/  CS2R R118, SRZ ;  /* 0x0000000000767805 */ /* 0x000fe2000001ff00 */
[----:B------:R-:W-:Y:S01]  /*1d80*/  UIADD3 UR30, UR12, 0x182, URZ ;  /* 0x000001820c1e7890 */ /* 0x000fe2000fffe03f */
[----:B------:R-:W-:Y:S01]  /*1d90*/  QGMMA.64x16x32.F32.E4M3.E4M3 R88, gdesc[UR32], RZ, !UPT ;  /* 0x00200000205879f3 */ /* 0x000fe2000c7008ff */
[----:B------:R-:W-:Y:S01]  /*1da0*/  UIADD3 UR34, UR12, 0x202, URZ ;  /* 0x000002020c227890 */ /* 0x000fe2000fffe03f */
[----:B------:R-:W-:Y:S01]  /*1db0*/  CS2R R120, SRZ ;  /* 0x0000000000787805 */ /* 0x000fe2000001ff00 */
[----:B------:R-:W-:Y:S01]  /*1dc0*/  UMOV UR19, 0x40000040 ;  /* 0x4000004000137882 */ /* 0x000fe20000000000 */
[----:B------:R-:W-:Y:S01]  /*1dd0*/  UIADD3 UR7, UR8, 0x402, URZ ;  /* 0x0000040208077890 */ /* 0x000fe2000fffe03f */
[----:B------:R-:W-:Y:S01]  /*1de0*/  CS2R R122, SRZ ;  /* 0x00000000007a7805 */ /* 0x000fe2000001ff00 */
[----:B------:R-:W-:Y:S01]  /*1df0*/  UMOV UR20, UR16 ;  /* 0x0000001000147c82 */ /* 0x000fe20008000000 */
[----:B------:R-:W-:Y:S01]  /*1e00*/  UMOV UR21, UR17 ;  /* 0x0000001100157c82 */ /* 0x000fe20008000000 */
[----:B------:R-:W-:Y:S01]  /*1e10*/  UMOV UR23, 0x40000040 ;  /* 0x4000004000177882 */ /* 0x000fe20000000000 */
[----:B------:R-:W-:Y:S01]  /*1e20*/  UMOV UR24, UR16 ;  /* 0x0000001000187c82 */ /* 0x000fe20008000000 */
[----:B------:R-:W-:Y:S01]  /*1e30*/  UMOV UR25, UR17 ;  /* 0x0000001100197c82 */ /* 0x000fe20008000000 */
[----:B------:R-:W-:Y:S01]  /*1e40*/  UMOV UR27, 0x40000040 ;  /* 0x40000040001b7882 */ /* 0x000fe20000000000 */
[----:B------:R-:W-:Y:S01]  /*1e50*/  UMOV UR28, UR16 ;  /* 0x00000010001c7c82 */ /* 0x000fe20008000000 */
[----:B------:R-:W-:Y:S01]  /*1e60*/  UMOV UR29, UR17 ;  /* 0x00000011001d7c82 */ /* 0x000fe20008000000 */
[----:B------:R-:W-:Y:S01]  /*1e70*/  UMOV UR31, 0x40000040 ;  /* 0x40000040001f7882 */ /* 0x000fe20000000000 */
[----:B------:R-:W-:Y:S01]  /*1e80*/  QGMMA.64x16x32.F32.E4M3.E4M3 R96, gdesc[UR16], R96 ;  /* 0x00200000106079f3 */ /* 0x000fe20008700860 */
[----:B------:R-:W-:Y:S01]  /*1e90*/  UMOV UR32, UR16 ;  /* 0x0000001000207c82 */ /* 0x000fe20008000000 */
[----:B------:R-:W-:Y:S01]  /*1ea0*/  UMOV UR33, UR17 ;  /* 0x0000001100217c82 */ /* 0x000fe20008000000 */
[----:B------:R-:W-:Y:S01]  /*1eb0*/  UMOV UR35, 0x40000040 ;  /* 0x4000004000237882 */ /* 0x000fe20000000000 */
[----:B------:R-:W-:Y:S01]  /*1ec0*/  QGMMA.64x16x32.F32.E4M3.E4M3 R80, gdesc[UR20], R80 ;  /* 0x00200000145079f3 */ /* 0x000fe20008700850 */
[----:B------:R-:W-:Y:S01]  /*1ed0*/  UIADD3 UR14, UR12, 0x186, URZ ;  /* 0x000001860c0e7890 */ /* 0x000fe2000fffe03f */
[----:B------:R-:W-:Y:S01]  /*1ee0*/  CS2R R124, SRZ ;  /* 0x00000000007c7805 */ /* 0x000fe2000001ff00 */
[----:B------:R-:W-:Y:S01]  /*1ef0*/  UMOV UR15, 0x40000040 ;  /* 0x40000040000f7882 */ /* 0x000fe20000000000 */
[----:B------:R-:W-:Y:S01]  /*1f00*/  QGMMA.64x16x32.F32.E4M3.E4M3 R64, gdesc[UR24], R64 ;  /* 0x00200000184079f3 */ /* 0x000fe20008700840 */
[----:B------:R-:W-:-:S02]  /*1f10*/  CS2R R126, SRZ ;  /* 0x00000000007e7805 */ /* 0x000fc4000001ff00 */
[----:B------:R-:W-:Y:S02]  /*1f20*/  CS2R R128, SRZ ;  /* 0x0000000000807805 */ /* 0x000fe4000001ff00 */
[----:B------:R-:W-:Y:S01]  /*1f30*/  CS2R R130, SRZ ;  /* 0x0000000000827805 */ /* 0x000fe2000001ff00 */
[----:B------:R-:W-:Y:S01]  /*1f40*/  QGMMA.64x16x32.F32.E4M3.E4M3 R48, gdesc[UR28], R48 ;  /* 0x002000001c3079f3 */ /* 0x000fe20008700830 */
[----:B------:R-:W-:Y:S02]  /*1f50*/  CS2R R132, SRZ ;  /* 0x0000000000847805 */ /* 0x000fe4000001ff00 */
[----:B------:R-:W-:Y:S02]  /*1f60*/  CS2R R134, SRZ ;  /* 0x0000000000867805 */ /* 0x000fe4000001ff00 */
[----:B------:R-:W-:Y:S01]  /*1f70*/  CS2R R136, SRZ ;  /* 0x0000000000887805 */ /* 0x000fe2000001ff00 */
[----:B------:R-:W-:Y:S01]  /*1f80*/  QGMMA.64x16x32.F32.E4M3.E4M3 R32, gdesc[UR32], R32 ;  /* 0x00200000202079f3 */ /* 0x000fe20008700820 */
[----:B------:R-:W-:Y:S01]  /*1f90*/  UMOV UR32, UR7 ;  /* 0x0000000700207c82 */ /* 0x000fe20008000000 */
[----:B------:R-:W-:Y:S01]  /*1fa0*/  UMOV UR33, 0x40000040 ;  /* 0x4000004000217882 */ /* 0x000fe20000000000 */
[----:B------:R-:W-:Y:S01]  /*1fb0*/  UMOV UR28, UR32 ;  /* 0x00000020001c7c82 */ /* 0x000fe20008000000 */
[----:B------:R-:W-:Y:S01]  /*1fc0*/  UMOV UR29, UR33 ;  /* 0x00000021001d7c82 */ /* 0x000fe20008000000 */
[----:B------:R-:W-:Y:S01]  /*1fd0*/  QGMMA.64x16x32.F32.E4M3.E4M3 R24, gdesc[UR32], R24 ;  /* 0x00200000201879f3 */ /* 0x000fe20008700818 */
[----:B------:R-:W-:Y:S01]  /*1fe0*/  UMOV UR24, UR32 ;  /* 0x0000002000187c82 */ /* 0x000fe20008000000 */
[----:B------:R-:W-:Y:S01]  /*1ff0*/  UMOV UR25, UR33 ;  /* 0x0000002100197c82 */ /* 0x000fe20008000000 */
[----:B------:R-:W-:Y:S01]  /*2000*/  UMOV UR20, UR32 ;  /* 0x0000002000147c82 */ /* 0x000fe20008000000 */
[----:B------:R-:W-:Y:S01]  /*2010*/  QGMMA.64x16x32.F32.E4M3.E4M3 R40, gdesc[UR28], R40 ;  /* 0x002000001c2879f3 */ /* 0x000fe20008700828 */
[----:B------:R-:W-:Y:S01]  /*2020*/  UMOV UR21, UR33 ;  /* 0x0000002100157c82 */ /* 0x000fe20008000000 */
[----:B------:R-:W-:Y:S01]  /*2030*/  UMOV UR16, UR32 ;  /* 0x0000002000107c82 */ /* 0x000fe20008000000 */
[----:B------:R-:W-:Y:S01]  /*2040*/  UMOV UR17, UR33 ;  /* 0x0000002100117c82 */ /* 0x000fe20008000000 */
[----:B------:R-:W-:Y:S01]  /*2050*/  QGMMA.64x16x32.F32.E4M3.E4M3 R56, gdesc[UR24], R56 ;  /* 0x00200000183879f3 */ /* 0x000fe20008700838 */
[----:B------:R-:W-:Y:S01]  /*2060*/  UIADD3 UR26, UR12, 0x104, URZ ;  /* 0x000001040c1a7890 */ /* 0x000fe2000fffe03f */
[----:B------:R-:W-:Y:S01]  /*2070*/  CS2R R138, SRZ ;  /* 0x00000000008a7805 */ /* 0x000fe2000001ff00 */
[----:B------:R-:W-:Y:S01]  /*2080*/  UIADD3 UR30, UR12, 0x184, URZ ;  /* 0x000001840c1e7890 */ /* 0x000fe2000fffe03f */
        /* <DEDUP_REMOVED lines=8> */
[----:B------:R-:W-:Y:S01]  /*2110*/  CS2R R144, SRZ ;  /* 0x0000000000907805 */ /* 0x000fe2000001ff00 */
[----:B------:R-:W-:Y:S01]  /*2120*/  UMOV UR17, 0x40000040 ;  /* 0x4000004000117882 */ /* 0x000fe20000000000 */
        /* <DEDUP_REMOVED lines=45> */
[----:B------:R-:W-:Y:S01]  /*2400*/  UMOV UR23, 0x40000040 ;  /* 0x4000004000177882 */ /* 0x000fe20000000000 */
        /* <DEDUP_REMOVED lines=11> */
[----:B------:R-:W-:Y:S01]  /*24c0*/  UMOV UR24, UR16 ;  /* 0x0000001000187c82 */ /* 0x000fe20008000000 */
[----:B------:R-:W-:Y:S01]  /*24d0*/  UMOV UR25, UR17 ;  /* 0x0000001100197c82 */ /* 0x000fe20008000000 */
[----:B------:R-:W-:Y:S01]  /*24e0*/  UMOV UR27, 0x40000040 ;  /* 0x40000040001b7882 */ /* 0x000fe20000000000 */
[----:B------:R-:W-:Y:S01]  /*24f0*/  UMOV UR12, UR16 ;  /* 0x00000010000c7c82 */ /* 0x000fe20008000000 */
[----:B------:R-:W-:Y:S01]  /*2500*/  QGMMA.64x16x32.F32.E4M3.E4M3 R96, gdesc[UR16], R96 ;  /* 0x00200000106079f3 */ /* 0x000fe20008700860 */
[----:B------:R-:W-:Y:S01]  /*2510*/  UMOV UR13, UR17 ;  /* 0x00000011000d7c82 */ /* 0x000fe20008000000 */
[----:B------:R-:W-:Y:S01]  /*2520*/  UMOV UR28, UR16 ;  /* 0x00000010001c7c82 */ /* 0x000fe20008000000 */
[----:B------:R-:W-:Y:S01]  /*2530*/  UMOV UR29, UR17 ;  /* 0x00000011001d7c82 */ /* 0x000fe20008000000 */
[----:B------:R-:W-:Y:S01]  /*2540*/  QGMMA.64x16x32.F32.E4M3.E4M3 R80, gdesc[UR20], R80 ;  /* 0x00200000145079f3 */ /* 0x000fe20008700850 */
[----:B------:R-:W-:Y:S01]  /*2550*/  UMOV UR31, 0x40000040 ;  /* 0x40000040001f7882 */ /* 0x000fe20000000000 */
[----:B------:R-:W-:Y:S01]  /*2560*/  ULDC UR7, c[0x0][0x50c] ;  /* 0x0001430000077ab9 */ /* 0x000fe20000000800 */
[----:B------:R-:W-:Y:S01]  /*2570*/  CS2R R170, SRZ ;  /* 0x0000000000aa7805 */ /* 0x000fe2000001ff00 */
[----:B------:R-:W-:Y:S01]  /*2580*/  QGMMA.64x16x32.F32.E4M3.E4M3 R64, gdesc[UR24], R64 ;  /* 0x00200000184079f3 */ /* 0x000fe20008700840 */
[----:B------:R-:W-:-:S03]  /*2590*/  UISETP.NE.AND UP0, UPT, UR7, 0x4, UPT ;  /* 0x000000040700788c */ /* 0x000fc6000bf05270 */
[----:B------:R-:W-:Y:S04]  /*25a0*/  QGMMA.64x16x32.F32.E4M3.E4M3 R48, gdesc[UR12], R48 ;  /* 0x002000000c3079f3 */ /* 0x000fe80008700830 */
        /* <DEDUP_REMOVED lines=10> */
[----:B------:R-:W-:Y:S01]  /*2650*/  USEL UR12, URZ, 0x1, UP0 ;  /* 0x000000013f0c7887 */ /* 0x000fe20008000000 */
[----:B------:R-:W-:-:S02]  /*2660*/  UMOV UR21, UR29 ;  /* 0x0000001d00157c82 */ /* 0x000fc40008000000 */
[----:B------:R-:W-:Y:S01]  /*2670*/  QGMMA.64x16x32.F32.E4M3.E4M3 R56, gdesc[UR24], R56 ;  /* 0x00200000183879f3 */ /* 0x000fe20008700838 */
[----:B------:R-:W-:Y:S01]  /*2680*/  UMOV UR16, UR28 ;  /* 0x0000001c00107c82 */ /* 0x000fe20008000000 */
[----:B------:R-:W-:Y:S01]  /*2690*/  UMOV UR17, UR29 ;  /* 0x0000001d00117c82 */ /* 0x000fe20008000000 */
[----:B------:R-:W-:Y:S01]  /*26a0*/  ISETP.NE.AND P0, PT, RZ, UR12, PT ;  /* 0x0000000cff007c0c */ /* 0x000fe2000bf05270 */
[----:B------:R-:W-:Y:S04]  /*26b0*/  QGMMA.64x16x32.F32.E4M3.E4M3 R72, gdesc[UR20], R72 ;  /* 0x00200000144879f3 */ /* 0x000fe80008700848 */
[----:B------:R-:W-:Y:S08]  /*26c0*/  QGMMA.64x16x32.F32.E4M3.E4M3 R88, gdesc[UR16], R88, gsb0 ;  /* 0x00200000105879f3 */ /* 0x000ff00008000858 */
[----:B------:R-:W-:Y:S05]  /*26d0*/  @!P0 BRA `(.L_x_22) ;  /* 0x0000000400488947 */ /* 0x000fea0003800000 */
[----:B------:R-:W-:Y:S02]  /*26e0*/  WARPGROUP.DEPBAR.LE gsb0, 0x0 ;  /* 0x00008000000079c5 */ /* 0x000fe40000010000 */
[----:B------:R-:W-:-:S01]  /*26f0*/  FADD R171, RZ, R96 ;  /* 0x00000060ffab7221 */ /* 0x000fc20000000000 */
[----:B------:R-:W-:Y:S01]  /*2700*/  FADD R170, RZ, R97 ;  /* 0x00000061ffaa7221 */ /* 0x000fe20000000000 */
        /* <DEDUP_REMOVED lines=78> */
[----:B------:R-:W-:-:S06]  /*2bf0*/  UMOV UR6, URZ ;  /* 0x0000003f00067c82 */ /* 0x000fcc0008000000 */
.L_x_22:
[----:B------:R-:W-:Y:S01]  /*2c00*/  UIADD3 UR7, UR5, 0x1, URZ ;  /* 0x0000000105077890 */ /* 0x000fe2000fffe03f */
[----:B------:R-:W-:-:S03]  /*2c10*/  UMOV UR13, 0x1 ;  /* 0x00000001000d7882 */ /* 0x000fc60000000000 */
[----:B------:R-:W-:-:S04]  /*2c20*/  UISETP.NE.AND UP0, UPT, UR7, 0x6, UPT ;  /* 0x000000060700788c */ /* 0x000fc8000bf05270 */
[----:B------:R-:W-:Y:S02]  /*2c30*/  USEL UR8, URZ, 0x1, UP0 ;  /* 0x000000013f087887 */ /* 0x000fe40008000000 */
[----:B------:R-:W-:Y:S02]  /*2c40*/  USEL UR7, UR7, URZ, UP0 ;  /* 0x0000003f07077287 */ /* 0x000fe40008000000 */
[----:B------:R-:W-:-:S06]  /*2c50*/  ULOP3.LUT UR8, UR4, UR8, URZ, 0x3c, !UPT ;  /* 0x0000000804087292 */ /* 0x000fcc000f8e3c3f */
[----:B------:R-:W-:-:S07]  /*2c60*/  IMAD.U32 R177, RZ, RZ, UR8 ;  /* 0x00000008ffb17e24 */ /* 0x000fce000f8e00ff */
.L_x_17:
[----:B------:R-:W-:-:S04]  /*2c70*/  UISETP.LT.AND UP0, UPT, UR11, 0x1, UPT ;  /* 0x000000010b00788c */ /* 0x000fc8000bf01270 */
[----:B------:R-:W-:-:S04]  /*2c80*/  USEL UR8, UR11, 0x1, UP0 ;  /* 0x000000010b087887 */ /* 0x000fc80008000000 */
[----:B------:R-:W-:-:S04]  /*2c90*/  UIADD3 UR8, UR11, -UR8, URZ ;  /* 0x800000080b087290 */ /* 0x000fc8000fffe03f */
[----:B------:R-:W-:-:S06]  /*2ca0*/  UISETP.GE.AND UP0, UPT, UR8, 0x1, UPT ;  /* 0x000000010800788c */ /* 0x000fcc000bf06270 */
[----:B------:R-:W-:-:S13]  /*2cb0*/  PLOP3.LUT P0, PT, PT, PT, UP0, 0x80, 0x0 ;  /* 0x000000000000781c */ /* 0x000fda0003f0f008 */
[----:B------:R-:W-:Y:S05]  /*2cc0*/  @!P0 BRA `(.L_x_23) ;  /* 0x0000001000bc8947 */ /* 0x000fea0003800000 */
[----:B------:R-:W-:Y:S02]  /*2cd0*/  IMAD.U32 R174, RZ, RZ, UR5 ;  /* 0x00000005ffae7e24 */ /* 0x000fe4000f8e00ff */
[----:B------:R-:W-:Y:S01]  /*2ce0*/  IMAD.U32 R173, RZ, RZ, UR8 ;  /* 0x00000008ffad7e24 */ /* 0x000fe2000f8e00ff */
[----:B------:R-:W-:-:S06]  /*2cf0*/  ULDC UR8, c[0x0][0x50c] ;  /* 0x0001430000087ab9 */ /* 0x000fcc0000000800 */
.L_x_31:
[----:B------:R-:W-:-:S13]  /*2d00*/  ISETP.NE.AND P1, PT, R172, 0x3, PT ;  /* 0x00000003ac00780c */ /* 0x000fda0003f25270 */
[----:B------:R-:W-:Y:S05]  /*2d10*/  @!P1 BRA `(.L_x_24) ;  /* 0x0000000000049947 */ /* 0x000fea0003800000 */
[----:B------:R-:W-:Y:S01]  /*2d20*/  BPT.TRAP 0x1 ;  /* 0x000000040000795c */ /* 0x000fe20000300000 */
.L_x_24:
[----:B------:R-:W0:Y:S01]  /*2d30*/  S2UR UR14, SR_CgaCtaId ;  /* 0x00000000000e79c3 */ /* 0x000e220000008800 */
[----:B------:R-:W-:Y:S01]  /*2d40*/  UMOV UR9, 0x400 ;  /* 0x0000040000097882 */ /* 0x000fe20000000000 */
[----:B------:R-:W-:Y:S01]  /*2d50*/  SHF.L.U32 R175, R177, 0x1f, RZ ;  /* 0x0000001fb1af7819 */ /* 0x000fe200000006ff */
[----:B0-----:R-:W-:-:S04]  /*2d60*/  ULEA UR9, UR14, UR9, 0x18 ;  /* 0x000000090e097291 */ /* 0x001fc8000f8ec03f */
[----:B------:R-:W-:-:S09]  /*2d70*/  ULEA UR14, UR7, UR9, 0x3 ;  /* 0x00000009070e7291 */ /* 0x000fd2000f8e183f */
[----:B------:R0:W1:Y:S01]  /*2d80*/  SYNCS.PHASECHK.TRANS64.TRYWAIT P0, [UR14], R175 ;  /* 0x000000afff0075a7 */ /* 0x000062000800014e */
[----:B------:R-:W-:Y:S05]  /*2d90*/  @!P1 BRA `(.L_x_25) ;  /* 0x0000000000049947 */ /* 0x000fea0003800000 */
[----:B------:R-:W-:Y:S01]  /*2da0*/  BPT.TRAP 0x1 ;  /* 0x000000040000795c */ /* 0x000fe20000300000 */
.L_x_25:
[----:B-1----:R-:W-:Y:S05]  /*2db0*/  @P0 BRA `(.L_x_26) ;  /* 0x0000000000080947 */ /* 0x002fea0003800000 */
[----:B------:R-:W1:Y:S02]  /*2dc0*/  SYNCS.PHASECHK.TRANS64.TRYWAIT P0, [UR14], R175 ;  /* 0x000000afff0075a7 */ /* 0x000e64000800014e */
[----:B-1----:R-:W-:Y:S05]  /*2dd0*/  @!P0 BRA `(.L_x_27) ;  /* 0x0000009000848947 */ /* 0x002fea0003800000 */
.L_x_26:
[----:B------:R-:W-:Y:S01]  /*2de0*/  UIADD3 UR14, UR9, 0x24180, URZ ;  /* 0x00024180090e7890 */ /* 0x000fe2000fffe03f */
[----:B------:R-:W-:Y:S01]  /*2df0*/  WARPGROUP.ARRIVE ;  /* 0x00000000000079c5 */ /* 0x000fe20000000000 */
[----:B------:R-:W-:Y:S02]  /*2e00*/  UISETP.NE.AND UP0, UPT, UR12, URZ, UPT ;  /* 0x0000003f0c00728c */ /* 0x000fe4000bf05270 */
[----:B------:R-:W-:Y:S02]  /*2e10*/  USHF.R.U32.HI UR15, URZ, 0x4, UR14 ;  /* 0x000000043f0f7899 */ /* 0x000fe4000801160e */
[----:B------:R-:W-:Y:S02]  /*2e20*/  USEL UR13, UR13, URZ, !UP0 ;  /* 0x0000003f0d0d7287 */ /* 0x000fe4000c000000 */
[----:B------:R-:W-:Y:S02]  /*2e30*/  ULOP3.LUT UR15, UR15, 0x3fff, URZ, 0xc0, !UPT ;  /* 0x00003fff0f0f7892 */ /* 0x000fe4000f8ec03f */
[----:B------:R-:W-:-:S02]  /*2e40*/  ULOP3.LUT UR14, UR10, 0x10000, URZ, 0xfc, !UPT ;  /* 0x000100000a0e7892 */ /* 0x000fc4000f8efc3f */
[----:B------:R-:W-:Y:S02]  /*2e50*/  ULOP3.LUT UR12, UR15, 0x10000, URZ, 0xfc, !UPT ;  /* 0x000100000f0c7892 */ /* 0x000fe4000f8efc3f */
[----:B------:R-:W-:Y:S02]  /*2e60*/  UISETP.NE.U32.AND UP0, UPT, UR13, URZ, UPT ;  /* 0x0000003f0d00728c */ /* 0x000fe4000bf05070 */
[----:B------:R-:W-:Y:S02]  /*2e70*/  UIMAD UR12, UR7, 0x280, UR12 ;  /* 0x00000280070c78a4 */ /* 0x000fe4000f8e020c */
[----:B------:R-:W-:Y:S02]  /*2e80*/  UIMAD UR14, UR7, 0x600, UR14 ;  /* 0x00000600070e78a4 */ /* 0x000fe4000f8e020e */
[----:B------:R-:W-:Y:S01]  /*2e90*/  UIADD3 UR22, UR12, 0x80, URZ ;  /* 0x000000800c167890 */ /* 0x000fe2000fffe03f */
[----:B------:R-:W-:Y:S01]  /*2ea0*/  UMOV UR17, 0x40000040 ;  /* 0x4000004000117882 */ /* 0x000fe20000000000 */
[----:B------:R-:W-:-:S03]  /*2eb0*/  UIADD3 UR26, UR12, 0x100, URZ ;  /* 0x000001000c1a7890 */ /* 0x000fc6000fffe03f */
[----:B------:R-:W-:Y:S01]  /*2ec0*/  UMOV UR16, UR14 ;  /* 0x0000000e00107c82 */ /* 0x000fe20008000000 */
[----:B------:R-:W-:Y:S01]  /*2ed0*/  UMOV UR18, UR12 ;  /* 0x0000000c00127c82 */ /* 0x000fe20008000000 */
[----:B------:R-:W-:Y:S01]  /*2ee0*/  UMOV UR19, 0x40000040 ;  /* 0x4000004000137882 */ /* 0x000fe20000000000 */
[----:B------:R-:W-:Y:S01]  /*2ef0*/  UIADD3 UR30, UR12, 0x180, URZ ;  /* 0x000001800c1e7890 */ /* 0x000fe2000fffe03f */
[----:B------:R-:W-:Y:S01]  /*2f00*/  QGMMA.64x16x32.F32.E4M3.E4M3 R96, gdesc[UR16], R96, UP0 ;  /* 0x00200000106079f3 */ /* 0x000fe2000bf00860 */
[----:B------:R-:W-:Y:S01]  /*2f10*/  UMOV UR20, UR16 ;  /* 0x0000001000147c82 */ /* 0x000fe20008000000 */
[----:B------:R-:W-:Y:S01]  /*2f20*/  UMOV UR21, UR17 ;  /* 0x0000001100157c82 */ /* 0x000fe20008000000 */
[----:B------:R-:W-:Y:S01]  /*2f30*/  UMOV UR23, 0x40000040 ;  /* 0x4000004000177882 */ /* 0x000fe20000000000 */
[----:B------:R-:W-:Y:S01]  /*2f40*/  UIADD3 UR34, UR12, 0x200, URZ ;  /* 0x000002000c227890 */ /* 0x000fe2000fffe03f */
[----:B------:R-:W-:Y:S01]  /*2f50*/  QGMMA.64x16x32.F32.E4M3.E4M3 R80, gdesc[UR20], R80, UP0 ;  /* 0x00200000145079f3 */ /* 0x000fe2000bf00850 */
[----:B------:R-:W-:Y:S01]  /*2f60*/  UIADD3 UR13, UR14, 0x400, URZ ;  /* 0x000004000e0d7890 */ /* 0x000fe2000fffe03f */
[----:B------:R-:W-:Y:S01]  /*2f70*/  UMOV UR24, UR16 ;  /* 0x0000001000187c82 */ /* 0x000fe20008000000 */
[----:B------:R-:W-:Y:S01]  /*2f80*/  UMOV UR25, UR17 ;  /* 0x0000001100197c82 */ /* 0x000fe20008000000 */
[----:B------:R-:W-:Y:S01]  /*2f90*/  UMOV UR27, 0x40000040 ;  /* 0x40000040001b7882 */ /* 0x000fe20000000000 */
[----:B------:R-:W-:Y:S01]  /*2fa0*/  UMOV UR28, UR16 ;  /* 0x00000010001c7c82 */ /* 0x000fe20008000000 */
[----:B------:R-:W-:Y:S01]  /*2fb0*/  UMOV UR29, UR17 ;  /* 0x00000011001d7c82 */ /* 0x000fe20008000000 */
[----:B------:R-:W-:Y:S01]  /*2fc0*/  UMOV UR31, 0x40000040 ;  /* 0x40000040001f7882 */ /* 0x000fe20000000000 */
[----:B------:R-:W-:Y:S01]  /*2fd0*/  QGMMA.64x16x32.F32.E4M3.E4M3 R64, gdesc[UR24], R64, UP0 ;  /* 0x00200000184079f3 */ /* 0x000fe2000bf00840 */
[----:B------:R-:W-:Y:S01]  /*2fe0*/  UMOV UR32, UR16 ;  /* 0x0000001000207c82 */ /* 0x000fe20008000000 */
[----:B------:R-:W-:Y:S01]  /*2ff0*/  UMOV UR33, UR17 ;  /* 0x0000001100217c82 */ /* 0x000fe20008000000 */
[----:B------:R-:W-:Y:S01]  /*3000*/  UMOV UR35, 0x40000040 ;  /* 0x4000004000237882 */ /* 0x000fe20000000000 */
[----:B------:R-:W-:Y:S01]  /*3010*/  QGMMA.64x16x32.F32.E4M3.E4M3 R48, gdesc[UR28], R48, UP0 ;  /* 0x002000001c3079f3 */ /* 0x000fe2000bf00830 */
[----:B------:R-:W-:Y:S01]  /*3020*/  UIADD3 UR16, UR14, 0x2, URZ ;  /* 0x000000020e107890 */ /* 0x000fe2000fffe03f */
[----:B------:R-:W-:-:S02]  /*3030*/  UMOV UR17, 0x40000040 ;  /* 0x4000004000117882 */ /* 0x000fc40000000000 */
[----:B------:R-:W-:Y:S01]  /*3040*/  QGMMA.64x16x32.F32.E4M3.E4M3 R32, gdesc[UR32], R32, UP0 ;  /* 0x00200000202079f3 */ /* 0x000fe2000bf00820 */
[----:B------:R-:W-:Y:S01]  /*3050*/  UMOV UR32, UR13 ;  /* 0x0000000d00207c82 */ /* 0x000fe20008000000 */
[----:B------:R-:W-:Y:S01]  /*3060*/  UMOV UR33, 0x40000040 ;  /* 0x4000004000217882 */ /* 0x000fe20000000000 */
[----:B------:R-:W-:Y:S01]  /*3070*/  UMOV UR28, UR32 ;  /* 0x00000020001c7c82 */ /* 0x000fe20008000000 */
[----:B------:R-:W-:Y:S01]  /*3080*/  UMOV UR29, UR33 ;  /* 0x00000021001d7c82 */ /* 0x000fe20008000000 */
[----:B------:R-:W-:Y:S01]  /*3090*/  QGMMA.64x16x32.F32.E4M3.E4M3 R24, gdesc[UR32], R24, UP0 ;  /* 0x00200000201879f3 */ /* 0x000fe2000bf00818 */
[----:B------:R-:W-:Y:S01]  /*30a0*/  UMOV UR24, UR32 ;  /* 0x0000002000187c82 */ /* 0x000fe20008000000 */
[----:B------:R-:W-:Y:S01]  /*30b0*/  UMOV UR25, UR33 ;  /* 0x0000002100197c82 */ /* 0x000fe20008000000 */
[----:B------:R-:W-:Y:S01]  /*30c0*/  UMOV UR20, UR32 ;  /* 0x0000002000147c82 */ /* 0x000fe20008000000 */
[----:B------:R-:W-:Y:S01]  /*30d0*/  QGMMA.64x16x32.F32.E4M3.E4M3 R40, gdesc[UR28], R40, UP0 ;  /* 0x002000001c2879f3 */ /* 0x000fe2000bf00828 */
[----:B------:R-:W-:Y:S01]  /*30e0*/  UMOV UR21, UR33 ;  /* 0x0000002100157c82 */ /* 0x000fe20008000000 */
[----:B------:R-:W-:Y:S01]  /*30f0*/  UMOV UR34, UR18 ;  /* 0x0000001200227c82 */ /* 0x000fe20008000000 */
[----:B------:R-:W-:Y:S01]  /*3100*/  UMOV UR35, UR19 ;  /* 0x0000001300237c82 */ /* 0x000fe20008000000 */
[----:B------:R-:W-:Y:S01]  /*3110*/  QGMMA.64x16x32.F32.E4M3.E4M3 R56, gdesc[UR24], R56, UP0 ;  /* 0x00200000183879f3 */ /* 0x000fe2000bf00838 */
[----:B------:R-:W-:-:S02]  /*3120*/  UIADD3 UR18, UR12, 0x2, URZ ;  /* 0x000000020c127890 */ /* 0x000fc4000fffe03f */
[----:B------:R-:W-:Y:S01]  /*3130*/  UIADD3 UR26, UR12, 0x102, URZ ;  /* 0x000001020c1a7890 */ /* 0x000fe2000fffe03f */
[----:B------:R-:W-:Y:S01]  /*3140*/  QGMMA.64x16x32.F32.E4M3.E4M3 R72, gdesc[UR20], R72, UP0 ;  /* 0x00200000144879f3 */ /* 0x000fe2000bf00848 */
[----:B------:R-:W-:Y:S01]  /*3150*/  UIADD3 UR22, UR12, 0x82, URZ ;  /* 0x000000820c167890 */ /* 0x000fe2000fffe03f */
[----:B------:R-:W-:Y:S02]  /*3160*/  UMOV UR19, 0x40000040 ;  /* 0x4000004000137882 */ /* 0x000fe40000000000 */
[----:B------:R-:W-:Y:S01]  /*3170*/  QGMMA.64x16x32.F32.E4M3.E4M3 R88, gdesc[UR32], R88, UP0 ;  /* 0x00200000205879f3 */ /* 0x000fe2000bf00858 */
[----:B------:R-:W-:Y:S01]  /*3180*/  UIADD3 UR30, UR12, 0x182, URZ ;  /* 0x000001820c1e7890 */ /* 0x000fe2000fffe03f */
[----:B------:R-:W-:Y:S01]  /*3190*/  UMOV UR20, UR16 ;  /* 0x0000001000147c82 */ /* 0x000fe20008000000 */
[----:B------:R-:W-:Y:S01]  /*31a0*/  UMOV UR21, UR17 ;  /* 0x0000001100157c82 */ /* 0x000fe20008000000 */
[----:B------:R-:W-:Y:S01]  /*31b0*/  UMOV UR23, 0x40000040 ;  /* 0x4000004000177882 */ /* 0x000fe20000000000 */
[----:B------:R-:W-:-:S02]  /*31c0*/  UIADD3 UR34, UR12, 0x202, URZ ;  /* 0x000002020c227890 */ /* 0x000fc4000fffe03f */
[----:B------:R-:W-:Y:S01]  /*31d0*/  UIADD3 UR13, UR14, 0x402, URZ ;  /* 0x000004020e0d7890 */ /* 0x000fe2000fffe03f */
[----:B------:R-:W-:Y:S01]  /*31e0*/  QGMMA.64x16x32.F32.E4M3.E4M3 R96, gdesc[UR16], R96 ;  /* 0x00200000106079f3 */ /* 0x000fe20008700860 */
[----:B------:R-:W-:Y:S01]  /*31f0*/  UMOV UR24, UR16 ;  /* 0x0000001000187c82 */ /* 0x000fe20008000000 */
[----:B------:R-:W-:Y:S01]  /*3200*/  UMOV UR25, UR17 ;  /* 0x0000001100197c82 */ /* 0x000fe20008000000 */
[----:B------:R-:W-:Y:S01]  /*3210*/  UMOV UR27, 0x40000040 ;  /* 0x40000040001b7882 */ /* 0x000fe20000000000 */
[----:B------:R-:W-:Y:S01]  /*3220*/  UMOV UR28, UR16 ;  /* 0x00000010001c7c82 */ /* 0x000fe20008000000 */
[----:B------:R-:W-:Y:S01]  /*3230*/  QGMMA.64x16x32.F32.E4M3.E4M3 R80, gdesc[UR20], R80 ;  /* 0x00200000145079f3 */ /* 0x000fe20008700850 */
[----:B------:R-:W-:Y:S01]  /*3240*/  UMOV UR29, UR17 ;  /* 0x00000011001d7c82 */ /* 0x000fe20008000000 */
[----:B------:R-:W-:Y:S01]  /*3250*/  UMOV UR31, 0x40000040 ;  /* 0x40000040001f7882 */ /* 0x000fe20000000000 */
[----:B------:R-:W-:Y:S01]  /*3260*/  UMOV UR32, UR16 ;  /* 0x0000001000207c82 */ /* 0x000fe20008000000 */
[----:B------:R-:W-:Y:S01]  /*3270*/  UMOV UR33, UR17 ;  /* 0x0000001100217c82 */ /* 0x000fe20008000000 */
[----:B------:R-:W-:Y:S01]  /*3280*/  UMOV UR35, 0x40000040 ;  /* 0x4000004000237882 */ /* 0x000fe20000000000 */
[----:B------:R-:W-:Y:S01]  /*3290*/  UMOV UR15, 0x40000040 ;  /* 0x40000040000f7882 */ /* 0x000fe20000000000 */
[----:B------:R-:W-:Y:S01]  /*32a0*/  UIADD3 UR6, UR6, 0x4, URZ ;  /* 0x0000000406067890 */ /* 0x000fe2000fffe03f */
[----:B------:R-:W-:Y:S03]  /*32b0*/  QGMMA.64x16x32.F32.E4M3.E4M3 R64, gdesc[UR24], R64 ;  /* 0x00200000184079f3 */ /* 0x000fe60008700840 */
[----:B------:R-:W-:Y:S01]  /*32c0*/  UISETP.NE.AND UP0, UPT, UR6, UR8, UPT ;  /* 0x000000080600728c */ /* 0x000fe2000bf05270 */
        /* <DEDUP_REMOVED lines=15> */
[----:B------:R-:W-:-:S02]  /*33c0*/  UIADD3 UR26, UR12, 0x104, URZ ;  /* 0x000001040c1a7890 */ /* 0x000fc4000fffe03f */
[----:B------:R-:W-:Y:S01]  /*33d0*/  UIADD3 UR30, UR12, 0x184, URZ ;  /* 0x000001840c1e7890 */ /* 0x000fe2000fffe03f */
[----:B------:R-:W-:Y:S01]  /*33e0*/  QGMMA.64x16x32.F32.E4M3.E4M3 R72, gdesc[UR20], R72 ;  /* 0x00200000144879f3 */ /* 0x000fe20008700848 */
[----:B------:R-:W-:Y:S01]  /*33f0*/  UIADD3 UR22, UR12, 0x84, URZ ;  /* 0x000000840c167890 */ /* 0x000fe2000fffe03f */
[----:B------:R-:W-:Y:S02]  /*3400*/  UMOV UR23, 0x40000040 ;  /* 0x4000004000177882 */ /* 0x000fe40000000000 */
[----:B------:R-:W-:Y:S01]  /*3410*/  QGMMA.64x16x32.F32.E4M3.E4M3 R88, gdesc[UR16], R88 ;  /* 0x00200000105879f3 */ /* 0x000fe20008700858 */
[----:B------:R-:W-:Y:S02]  /*3420*/  UIADD3 UR16, UR14, 0x4, URZ ;  /* 0x000000040e107890 */ /* 0x000fe4000fffe03f */
[----:B------:R-:W-:Y:S01]  /*3430*/  UIADD3 UR18, UR12, 0x4, URZ ;  /* 0x000000040c127890 */ /* 0x000fe2000fffe03f */
[----:B------:R-:W-:Y:S01]  /*3440*/  UMOV UR17, 0x40000040 ;  /* 0x4000004000117882 */ /* 0x000fe20000000000 */
[----:B------:R-:W-:Y:S01]  /*3450*/  UMOV UR19, 0x40000040 ;  /* 0x4000004000137882 */ /* 0x000fe20000000000 */
[----:B------:R-:W-:-:S02]  /*3460*/  UMOV UR21, UR17 ;  /* 0x0000001100157c82 */ /* 0x000fc40008000000 */
[----:B------:R-:W-:Y:S01]  /*3470*/  UMOV UR20, UR16 ;  /* 0x0000001000147c82 */ /* 0x000fe20008000000 */
[----:B------:R-:W-:Y:S02]  /*3480*/  UIADD3 UR34, UR12, 0x204, URZ ;  /* 0x000002040c227890 */ /* 0x000fe4000fffe03f */
[----:B------:R-:W-:Y:S01]  /*3490*/  UIADD3 UR13, UR14, 0x404, URZ ;  /* 0x000004040e0d7890 */ /* 0x000fe2000fffe03f */
        /* <DEDUP_REMOVED lines=8> */
[----:B------:R-:W-:Y:S01]  /*3520*/  UMOV UR32, UR16 ;  /* 0x0000001000207c82 */ /* 0x000fe20008000000 */
[----:B------:R-:W-:Y:S01]  /*3530*/  UMOV UR33, UR17 ;  /* 0x0000001100217c82 */ /* 0x000fe20008000000 */
[----:B------:R-:W-:Y:S01]  /*3540*/  UMOV UR35, 0x40000040 ;  /* 0x4000004000237882 */ /* 0x000fe20000000000 */
[----:B------:R-:W-:Y:S04]  /*3550*/  QGMMA.64x16x32.F32.E4M3.E4M3 R64, gdesc[UR24], R64 ;  /* 0x00200000184079f3 */ /* 0x000fe80008700840 */
        /* <DEDUP_REMOVED lines=27> */
[----:B------:R-:W-:Y:S01]  /*3710*/  UIADD3 UR30, UR12, 0x206, URZ ;  /* 0x000002060c1e7890 */ /* 0x000fe2000fffe03f */
[----:B------:R-:W-:Y:S02]  /*3720*/  UMOV UR24, UR16 ;  /* 0x0000001000187c82 */ /* 0x000fe40008000000 */
[----:B------:R-:W-:Y:S01]  /*3730*/  QGMMA.64x16x32.F32.E4M3.E4M3 R96, gdesc[UR16], R96 ;  /* 0x00200000106079f3 */ /* 0x000fe20008700860 */
[----:B------:R-:W-:Y:S01]  /*3740*/  UMOV UR25, UR17 ;  /* 0x0000001100197c82 */ /* 0x000fe20008000000 */
[----:B------:R-:W-:Y:S01]  /*3750*/  UMOV UR27, 0x40000040 ;  /* 0x40000040001b7882 */ /* 0x000fe20000000000 */
[----:B------:R-:W-:Y:S01]  /*3760*/  UMOV UR12, UR16 ;  /* 0x00000010000c7c82 */ /* 0x000fe20008000000 */
[----:B------:R-:W-:Y:S01]  /*3770*/  QGMMA.64x16x32.F32.E4M3.E4M3 R80, gdesc[UR20], R80 ;  /* 0x00200000145079f3 */ /* 0x000fe20008700850 */
[----:B------:R-:W-:Y:S01]  /*3780*/  UIADD3 UR20, UR14, 0x406, URZ ;  /* 0x000004060e147890 */ /* 0x000fe2000fffe03f */
[----:B------:R-:W-:-:S02]  /*3790*/  UMOV UR13, UR17 ;  /* 0x00000011000d7c82 */ /* 0x000fc40008000000 */
[----:B------:R-:W-:Y:S01]  /*37a0*/  UMOV UR14, UR28 ;  /* 0x0000001c000e7c82 */ /* 0x000fe20008000000 */
[----:B------:R-:W-:Y:S01]  /*37b0*/  UMOV UR28, UR16 ;  /* 0x00000010001c7c82 */ /* 0x000fe20008000000 */
[----:B------:R-:W-:Y:S01]  /*37c0*/  UMOV UR29, UR17 ;  /* 0x00000011001d7c82 */ /* 0x000fe20008000000 */
[----:B------:R-:W-:Y:S01]  /*37d0*/  QGMMA.64x16x32.F32.E4M3.E4M3 R64, gdesc[UR24], R64 ;  /* 0x00200000184079f3 */ /* 0x000fe20008700840 */
[----:B------:R-:W-:-:S03]  /*37e0*/  UMOV UR31, 0x40000040 ;  /* 0x40000040001f7882 */ /* 0x000fc60000000000 */
        /* <DEDUP_REMOVED lines=15> */
[----:B------:R-:W-:-:S03]  /*38e0*/  USEL UR12, URZ, 0x1, UP0 ;  /* 0x000000013f0c7887 */ /* 0x000fc60008000000 */
[----:B------:R-:W-:Y:S03]  /*38f0*/  QGMMA.64x16x32.F32.E4M3.E4M3 R72, gdesc[UR20], R72 ;  /* 0x00200000144879f3 */ /* 0x000fe60008700848 */
[----:B------:R-:W-:Y:S01]  /*3900*/  ISETP.NE.AND P0, PT, RZ, UR12, PT ;  /* 0x0000000cff007c0c */ /* 0x000fe2000bf05270 */
[----:B------:R-:W-:Y:S03]  /*3910*/  QGMMA.64x16x32.F32.E4M3.E4M3 R88, gdesc[UR16], R88, gsb0 ;  /* 0x00200000105879f3 */ /* 0x000fe60008000858 */
[----:B------:R-:W-:-:S09]  /*3920*/  WARPGROUP.DEPBAR.LE gsb0, 0x1 ;  /* 0x00008000000079c5 */ /* 0x000fd20000010100 */
[----:B------:R-:W-:Y:S05]  /*3930*/  @!P0 BRA `(.L_x_28) ;  /* 0x0000000400488947 */ /* 0x000fea0003800000 */
[----:B------:R-:W-:Y:S02]  /*3940*/  WARPGROUP.DEPBAR.LE gsb0, 0x0 ;  /* 0x00008000000079c5 */ /* 0x000fe40000010000 */
[----:B------:R-:W-:-:S01]  /*3950*/  FADD R171, R96, R171 ;  /* 0x000000ab60ab7221 */ /* 0x000fc20000000000 */
[----:B------:R-:W-:Y:S01]  /*3960*/  FADD R170, R97, R170 ;  /* 0x000000aa61aa7221 */ /* 0x000fe20000000000 */
        /* <DEDUP_REMOVED lines=78> */
[----:B------:R-:W-:-:S06]  /*3e50*/  UMOV UR6, URZ ;  /* 0x0000003f00067c82 */ /* 0x000fcc0008000000 */
.L_x_28:
[----:B------:R-:W-:Y:S05]  /*3e60*/  @!P1 BRA `(.L_x_29) ;  /* 0x0000000000049947 */ /* 0x000fea0003800000 */
[----:B------:R-:W-:Y:S01]  /*3e70*/  BPT.TRAP 0x1 ;  /* 0x000000040000795c */ /* 0x000fe20000300000 */
.L_x_29:
[----:B------:R-:W-:-:S13]  /*3e80*/  ISETP.NE.AND P0, PT, R5, RZ, PT ;  /* 0x000000ff0500720c */ /* 0x000fda0003f05270 */
[----:B01----:R-:W-:-:S05]  /*3e90*/  @P0 LEA R175, R174, UR9, 0x3 ;  /* 0x00000009aeaf0c11 */ /* 0x003fca000f8e18ff */
[----:B------:R-:W-:-:S05]  /*3ea0*/  @P0 VIADD R175, R175, 0x30 ;  /* 0x00000030afaf0836 */ /* 0x000fca0000000000 */
[----:B------:R-:W-:-:S04]  /*3eb0*/  @P0 PRMT R175, R6, 0x654, R175 ;  /* 0x0000065406af0816 */ /* 0x000fc800000000af */
[----:B------:R0:W-:Y:S01]  /*3ec0*/  @P0 SYNCS.ARRIVE.TRANS64.RED.A1T0 RZ, [R175+URZ], RZ ;  /* 0x000000ffafff09a7 */ /* 0x0001e2000810043f */
[----:B------:R-:W-:-:S13]  /*3ed0*/  ISETP.GT.U32.AND P0, PT, R4, 0x1, PT ;  /* 0x000000010400780c */ /* 0x000fda0003f04070 */
[----:B0-----:R-:W-:Y:S05]  /*3ee0*/  @P0 BRA `(.L_x_30) ;  /* 0x0000000000040947 */ /* 0x001fea0003800000 */
[----:B------:R-:W-:Y:S01]  /*3ef0*/  BPT.TRAP 0x1 ;  /* 0x000000040000795c */ /* 0x000fe20000300000 */
.L_x_30:
[----:B------:R-:W-:Y:S01]  /*3f00*/  UIADD3 UR7, UR7, 0x1, URZ ;  /* 0x0000000107077890 */ /* 0x000fe2000fffe03f */
[C---:B------:R-:W-:Y:S01]  /*3f10*/  ISETP.GT.AND P1, PT, R173.reuse, 0x1, PT ;  /* 0x00000001ad00780c */ /* 0x040fe20003f24270 */
[----:B------:R-:W-:Y:S02]  /*3f20*/  VIADD R174, R174, 0x1 ;  /* 0x00000001aeae7836 */ /* 0x000fe40000000000 */
[----:B------:R-:W-:Y:S01]  /*3f30*/  UISETP.NE.AND UP0, UPT, UR7, 0x6, UPT ;  /* 0x000000060700788c */ /* 0x000fe2000bf05270 */
[----:B------:R-:W-:Y:S02]  /*3f40*/  VIADD R173, R173, 0xffffffff ;  /* 0xffffffffadad7836 */ /* 0x000fe40000000000 */
[C---:B------:R-:W-:Y:S01]  /*3f50*/  ISETP.NE.AND P0, PT, R174.reuse, 0x6, PT ;  /* 0x00000006ae00780c */ /* 0x040fe20003f05270 */
[----:B------:R-:W-:Y:S02]  /*3f60*/  USEL UR13, URZ, 0x1, UP0 ;  /* 0x000000013f0d7887 */ /* 0x000fe40008000000 */
[----:B------:R-:W-:Y:S01]  /*3f70*/  USEL UR7, UR7, URZ, UP0 ;  /* 0x0000003f07077287 */ /* 0x000fe20008000000 */
[----:B------:R-:W-:-:S03]  /*3f80*/  SEL R174, R174, RZ, P0 ;  /* 0x000000ffaeae7207 */ /* 0x000fc60000000000 */
[----:B------:R-:W-:Y:S01]  /*3f90*/  LOP3.LUT R177, R177, UR13, RZ, 0x3c, !PT ;  /* 0x0000000db1b17c12 */ /* 0x000fe2000f8e3cff */
[----:B------:R-:W-:Y:S01]  /*3fa0*/  UMOV UR13, 0x1 ;  /* 0x00000001000d7882 */ /* 0x000fe20000000000 */
[----:B------:R-:W-:Y:S06]  /*3fb0*/  @P1 BRA `(.L_x_31) ;  /* 0xffffffec00501947 */ /* 0x000fec000383ffff */
.L_x_23:
[----:B------:R-:W-:Y:S01]  /*3fc0*/  UISETP.NE.AND UP0, UPT, UR6, URZ, UPT ;  /* 0x0000003f0600728c */ /* 0x000fe2000bf05270 */
[----:B------:R-:W0:Y:S03]  /*3fd0*/  LDC R173, c[0x0][0x28c] ;  /* 0x0000a300ffad7b82 */ /* 0x000e260000000800 */
[----:B------:R-:W-:-:S06]  /*3fe0*/  USEL UR6, URZ, 0x1, !UP0 ;  /* 0x000000013f067887 */ /* 0x000fcc000c000000 */
[----:B------:R-:W-:Y:S02]  /*3ff0*/  ISETP.NE.AND P0, PT, RZ, UR6, PT ;  /* 0x00000006ff007c0c */ /* 0x000fe4000bf05270 */
[----:B0-----:R-:W-:-:S11]  /*4000*/  ISETP.GE.AND P1, PT, R173, 0x1, PT ;  /* 0x00000001ad00780c */ /* 0x001fd60003f26270 */
[----:B------:R-:W-:Y:S05]  /*4010*/  @!P0 BRA `(.L_x_32) ;  /* 0x0000000400448947 */ /* 0x000fea0003800000 */
[----:B------:R-:W-:Y:S02]  /*4020*/  WARPGROUP.DEPBAR.LE gsb0, 0x0 ;  /* 0x00008000000079c5 */ /* 0x000fe40000010000 */
[----:B------:R-:W-:Y:S01]  /*4030*/  FADD R171, R96, R171 ;  /* 0x000000ab60ab7221 */ /* 0x000fe20000000000 */
        /* <DEDUP_REMOVED lines=78> */
[----:B------:R-:W-:-:S07]  /*4520*/  FADD R12, R12, R31 ;  /* 0x0000001f0c0c7221 */ /* 0x000fce0000000000 */
.L_x_32:
[----:B------:R-:W-:Y:S02]  /*4530*/  WARPGROUP.DEPBAR.LE gsb0, 0x0 ;  /* 0x00008000000079c5 */ /* 0x000fe40000010000 */
[----:B------:R-:W-:Y:S05]  /*4540*/  @!P1 BRA `(.L_x_33) ;  /* 0x0000000000549947 */ /* 0x000fea0003800000 */
[----:B------:R-:W-:-:S13]  /*4550*/  ISETP.NE.AND P0, PT, R172, 0x3, PT ;  /* 0x00000003ac00780c */ /* 0x000fda0003f05270 */
[----:B------:R-:W-:Y:S05]  /*4560*/  @!P0 BRA `(.L_x_34) ;  /* 0x0000000000048947 */ /* 0x000fea0003800000 */
[----:B------:R-:W-:Y:S01]  /*4570*/  BPT.TRAP 0x1 ;  /* 0x000000040000795c */ /* 0x000fe20000300000 */
.L_x_34:
[----:B------:R-:W-:Y:S01]  /*4580*/  ISETP.NE.AND P0, PT, R5, RZ, PT ;  /* 0x000000ff0500720c */ /* 0x000fe20003f05270 */
[----:B------:R-:W-:Y:S01]  /*4590*/  BSSY B0, `(.L_x_35) ;  /* 0x000000e000007945 */ /* 0x000fe20003800000 */
[----:B------:R-:W-:-:S11]  /*45a0*/  ISETP.GT.U32.AND P1, PT, R4, 0x1, PT ;  /* 0x000000010400780c */ /* 0x000fd60003f24070 */
[----:B------:R-:W-:Y:S05]  /*45b0*/  @!P0 BRA `(.L_x_36) ;  /* 0x00000000002c8947 */ /* 0x000fea0003800000 */
[----:B------:R-:W-:-:S04]  /*45c0*/  UISETP.LT.AND UP0, UPT, UR11, 0x1, UPT ;  /* 0x000000010b00788c */ /* 0x000fc8000bf01270 */
[----:B------:R-:W-:-:S04]  /*45d0*/  USEL UR8, UR11, 0x1, UP0 ;  /* 0x000000010b087887 */ /* 0x000fc80008000000 */
[----:B------:R-:W-:-:S04]  /*45e0*/  UIADD3 UR8, UR5, UR11, -UR8 ;  /* 0x0000000b05087290 */ /* 0x000fc8000fffe808 */
[----:B------:R-:W-:-:S04]  /*45f0*/  UIMAD.WIDE.U32 UR6, UR8, -0x55555555, URZ ;  /* 0xaaaaaaab080678a5 */ /* 0x000fc8000f8e003f */
[----:B------:R-:W-:-:S04]  /*4600*/  USHF.R.U32.HI UR6, URZ, 0x2, UR7 ;  /* 0x000000023f067899 */ /* 0x000fc80008011607 */
[----:B------:R-:W-:-:S04]  /*4610*/  UIMAD UR8, UR6, -0x6, UR8 ;  /* 0xfffffffa060878a4 */ /* 0x000fc8000f8e0208 */
[----:B------:R-:W-:-:S04]  /*4620*/  ULEA UR8, UR8, UR9, 0x3 ;  /* 0x0000000908087291 */ /* 0x000fc8000f8e183f */
[----:B------:R-:W-:-:S06]  /*4630*/  UIADD3 UR8, UR8, 0x30, URZ ;  /* 0x0000003008087890 */ /* 0x000fcc000fffe03f */
[----:B------:R-:W-:-:S05]  /*4640*/  IMAD.U32 R25, RZ, RZ, UR8 ;  /* 0x00000008ff197e24 */ /* 0x000fca000f8e00ff */
[----:B------:R-:W-:-:S04]  /*4650*/  PRMT R24, R6, 0x654, R25 ;  /* 0x0000065406187816 */ /* 0x000fc80000000019 */
[----:B------:R0:W-:Y:S03]  /*4660*/  SYNCS.ARRIVE.TRANS64.RED.A1T0 RZ, [R24+URZ], RZ ;  /* 0x000000ff18ff79a7 */ /* 0x0001e6000810043f */
.L_x_36:
[----:B------:R-:W-:Y:S05]  /*4670*/  BSYNC B0 ;  /* 0x0000000000007941 */ /* 0x000fea0003800000 */
.L_x_35:
[----:B------:R-:W-:Y:S05]  /*4680*/  @P1 BRA `(.L_x_33) ;  /* 0x0000000000041947 */ /* 0x000fea0003800000 */
[----:B------:R-:W-:Y:S01]  /*4690*/  BPT.TRAP 0x1 ;  /* 0x000000040000795c */ /* 0x000fe20000300000 */
.L_x_33:
[----:B------:R-:W1:Y:S01]  /*46a0*/  LDC R28, c[0x0][0x288] ;  /* 0x0000a200ff1c7b82 */ /* 0x000e620000000800 */
[--C-:B0-----:R-:W-:Y:S01]  /*46b0*/  SHF.R.U32.HI R24, RZ, 0x2, R0.reuse ;  /* 0x00000002ff187819 */ /* 0x101fe20000011600 */
[----:B------:R-:W-:Y:S01]  /*46c0*/  IMAD R37, R8, 0x50, RZ ;  /* 0x0000005008257824 */ /* 0x000fe200078e02ff */
[----:B------:R-:W-:Y:S01]  /*46d0*/  SHF.R.U32.HI R27, RZ, 0x7, R0 ;  /* 0x00000007ff1b7819 */ /* 0x000fe20000011600 */
[----:B------:R-:W-:Y:S01]  /*46e0*/  UIADD3 UR5, UR11, UR5, URZ ;  /* 0x000000050b057290 */ /* 0x000fe2000fffe03f */
[----:B------:R-:W-:Y:S01]  /*46f0*/  LOP3.LUT R25, R24, 0x7, RZ, 0xc0, !PT ;  /* 0x0000000718197812 */ /* 0x000fe200078ec0ff */
[C---:B------:R-:W-:Y:S01]  /*4700*/  IMAD.SHL.U32 R32, R0.reuse, 0x2, RZ ;  /* 0x0000000200207824 */ /* 0x040fe200078e00ff */
[----:B------:R-:W-:Y:S01]  /*4710*/  LOP3.LUT R24, R27, 0x1, RZ, 0xc0, !PT ;  /* 0x000000011b187812 */ /* 0x000fe200078ec0ff */
[----:B------:R-:W-:Y:S01]  /*4720*/  UISETP.GT.U32.AND UP0, UPT, UR5, 0x5, UPT ;  /* 0x000000050500788c */ /* 0x000fe2000bf04070 */
[C---:B------:R-:W-:Y:S01]  /*4730*/  LOP3.LUT R26, R0.reuse, 0x60, RZ, 0xc0, !PT ;  /* 0x00000060001a7812 */ /* 0x040fe200078ec0ff */
[----:B------:R-:W-:Y:S01]  /*4740*/  ULDC UR9, c[0x0][0x284] ;  /* 0x0000a10000097ab9 */ /* 0x000fe20000000800 */
[----:B------:R-:W-:Y:S01]  /*4750*/  LOP3.LUT R8, R0, 0x3, RZ, 0xc0, !PT ;  /* 0x0000000300087812 */ /* 0x000fe200078ec0ff */
[----:B------:R-:W-:Y:S01]  /*4760*/  IMAD.SHL.U32 R30, R24, 0x40, RZ ;  /* 0x00000040181e7824 */ /* 0x000fe200078e00ff */
[----:B------:R-:W-:Y:S01]  /*4770*/  SHF.R.U32.HI R26, RZ, 0x1, R26 ;  /* 0x00000001ff1a7819 */ /* 0x000fe2000001161a */
[----:B------:R-:W-:Y:S01]  /*4780*/  UISETP.LT.U32.AND UP0, UPT, UR11, 0x6, UP0 ;  /* 0x000000060b00788c */ /* 0x000fe20008701070 */
[----:B------:R-:W-:Y:S01]  /*4790*/  SHF.R.S32.HI R35, RZ, 0x1f, R7 ;  /* 0x0000001fff237819 */ /* 0x000fe20000011407 */
[----:B------:R-:W-:Y:S01]  /*47a0*/  UISETP.GE.U32.AND UP1, UPT, UR11, 0x6, UPT ;  /* 0x000000060b00788c */ /* 0x000fe2000bf26070 */
[-CC-:B------:R-:W-:Y:S01]  /*47b0*/  IADD3 R27, RZ, -R26.reuse, -R25.reuse ;  /* 0x8000001aff1b7210 */ /* 0x180fe20007ffe819 */
[----:B------:R-:W-:Y:S01]  /*47c0*/  ULDC.64 UR12, c[0x0][0x5d0] ;  /* 0x00017400000c7ab9 */ /* 0x000fe20000000a00 */
[----:B------:R-:W-:Y:S01]  /*47d0*/  LOP3.LUT R25, R30, 0x40, R25, 0xe2, !PT ;  /* 0x000000401e197812 */ /* 0x000fe200078ee219 */
[----:B------:R-:W-:Y:S01]  /*47e0*/  UIMAD.WIDE.U32 UR6, UR5, -0x55555555, URZ ;  /* 0xaaaaaaab050678a5 */ /* 0x000fe2000f8e003f */
[----:B------:R-:W-:Y:S01]  /*47f0*/  LOP3.LUT R32, R37, 0x6, R32, 0xf8, !PT ;  /* 0x0000000625207812 */ /* 0x000fe200078ef820 */
[----:B------:R-:W-:Y:S01]  /*4800*/  USEL UR8, URZ, 0x1, !UP0 ;  /* 0x000000013f087887 */ /* 0x000fe2000c000000 */
[----:B------:R-:W-:Y:S01]  /*4810*/  LOP3.LUT R30, R25, R26, RZ, 0xfc, !PT ;  /* 0x0000001a191e7212 */ /* 0x000fe200078efcff */
[----:B-1----:R-:W-:Y:S01]  /*4820*/  IMAD R26, R8, -0x2, R28 ;  /* 0xfffffffe081a7824 */ /* 0x002fe200078e021c */
[----:B------:R-:W-:Y:S01]  /*4830*/  ISETP.GE.AND P0, PT, R37, R28, PT ;  /* 0x0000001c2500720c */ /* 0x000fe20003f06270 */
[----:B------:R-:W-:Y:S01]  /*4840*/  IMAD R8, R9, 0xc0, RZ ;  /* 0x000000c009087824 */ /* 0x000fe200078e02ff */
[----:B------:R-:W-:Y:S01]  /*4850*/  SHF.R.S32.HI R33, RZ, 0x1f, R32 ;  /* 0x0000001fff217819 */ /* 0x000fe20000011420 */
[----:B------:R-:W-:Y:S01]  /*4860*/  IMAD R27, R24, -0x40, R27 ;  /* 0xffffffc0181b7824 */ /* 0x000fe200078e021b */
[----:B------:R-:W-:Y:S01]  /*4870*/  USHF.R.U32.HI UR6, URZ, 0x2, UR7 ;  /* 0x000000023f067899 */ /* 0x000fe20008011607 */
[----:B------:R-:W-:Y:S01]  /*4880*/  IMAD R24, R35, UR12, RZ ;  /* 0x0000000c23187c24 */ /* 0x000fe2000f8e02ff */
[C---:B------:R-:W-:Y:S01]  /*4890*/  ISETP.GE.OR P0, PT, R8.reuse, UR9, P0 ;  /* 0x0000000908007c0c */ /* 0x040fe20008706670 */
[----:B------:R-:W-:Y:S01]  /*48a0*/  ULOP3.LUT UR4, UR4, UR8, URZ, 0x3c, !UPT ;  /* 0x0000000804047292 */ /* 0x000fe2000f8e3c3f */
[----:B------:R-:W-:Y:S01]  /*48b0*/  IMAD.MOV.U32 R31, RZ, RZ, RZ ;  /* 0x000000ffff1f7224 */ /* 0x000fe200078e00ff */
[----:B------:R-:W-:Y:S01]  /*48c0*/  UIMAD UR5, UR6, -0x6, UR5 ;  /* 0xfffffffa060578a4 */ /* 0x000fe2000f8e0205 */
[C---:B------:R-:W-:Y:S01]  /*48d0*/  IMAD R29, R7.reuse, UR13, R24 ;  /* 0x0000000d071d7c24 */ /* 0x040fe2000f8e0218 */
[----:B------:R-:W-:Y:S01]  /*48e0*/  IADD3 R42, -R8, UR9, R27 ;  /* 0x00000009082a7c10 */ /* 0x000fe2000fffe11b */
[----:B------:R-:W-:Y:S01]  /*48f0*/  IMAD.WIDE.U32 R24, R7, UR12, R32 ;  /* 0x0000000c07187c25 */ /* 0x000fe2000f8e0020 */
[----:B------:R-:W-:-:S03]  /*4900*/  @UP1 ULOP3.LUT UR4, UR4, 0x1, UR6, 0x78, !UPT ;  /* 0x0000000104041892 */ /* 0x000fc6000f8e7806 */
[----:B------:R-:W-:Y:S02]  /*4910*/  IMAD.IADD R25, R25, 0x1, R29 ;  /* 0x0000000119197824 */ /* 0x000fe400078e021d */
[----:B------:R-:W-:-:S04]  /*4920*/  IMAD.WIDE R30, R9, 0xc0, R30 ;  /* 0x000000c0091e7825 */ /* 0x000fc800078e021e */
[----:B------:R-:W-:Y:S02]  /*4930*/  IMAD.IADD R37, R26, 0x1, -R37 ;  /* 0x000000011a257824 */ /* 0x000fe400078e0a25 */
[----:B------:R-:W-:Y:S01]  /*4940*/  IMAD.MOV.U32 R36, RZ, RZ, -0x1 ;  /* 0xffffffffff247424 */ /* 0x000fe200078e00ff */
[----:B------:R-:W-:Y:S06]  /*4950*/  @P0 BRA `(.L_x_37) ;  /* 0x0000005800440947 */ /* 0x000fec0003800000 */
[----:B------:R-:W0:Y:S01]  /*4960*/  LDC.64 R38, c[0x0][0x5c8] ;  /* 0x00017200ff267b82 */ /* 0x000e220000000a00 */
[----:B------:R-:W-:Y:S01]  /*4970*/  ULDC.64 UR6, c[0x0][0x5c0] ;  /* 0x0001700000067ab9 */ /* 0x000fe20000000a00 */
[----:B------:R-:W-:Y:S01]  /*4980*/  BSSY B0, `(.L_x_37) ;  /* 0x000058e000007945 */ /* 0x000fe20003800000 */
[-C--:B0-----:R-:W-:Y:S01]  /*4990*/  IMAD R8, R31, R38.reuse, RZ ;  /* 0x000000261f087224 */ /* 0x081fe200078e02ff */
[----:B------:R-:W-:Y:S01]  /*49a0*/  SHF.L.U64.HI R34, R38, 0x3, R39 ;  /* 0x0000000326227819 */ /* 0x000fe20000010227 */
[----:B------:R-:W-:-:S04]  /*49b0*/  IMAD.WIDE.U32 R24, R30, R38, R24 ;  /* 0x000000261e187225 */ /* 0x000fc800078e0018 */
[----:B------:R-:W-:Y:S01]  /*49c0*/  IMAD R9, R30, R39, R8 ;  /* 0x000000271e097224 */ /* 0x000fe200078e0208 */
[----:B------:R-:W-:Y:S01]  /*49d0*/  IADD3 R8, P3, R24, UR6, RZ ;  /* 0x0000000618087c10 */ /* 0x000fe2000ff7e0ff */
[C---:B------:R-:W-:Y:S01]  /*49e0*/  IMAD.SHL.U32 R29, R38.reuse, 0x8, RZ ;  /* 0x00000008261d7824 */ /* 0x040fe200078e00ff */
[----:B------:R-:W-:Y:S01]  /*49f0*/  LEA R27, P2, R38, R24, 0x7 ;  /* 0x00000018261b7211 */ /* 0x000fe200078438ff */
[----:B------:R-:W-:-:S03]  /*4a00*/  IMAD.IADD R41, R25, 0x1, R9 ;  /* 0x0000000119297824 */ /* 0x000fc600078e0209 */
[----:B------:R-:W-:Y:S02]  /*4a10*/  IADD3 R28, P1, P0, R24, UR6, R29 ;  /* 0x00000006181c7c10 */ /* 0x000fe4000f83e01d */
[----:B------:R-:W-:Y:S02]  /*4a20*/  IADD3.X R9, R41, UR7, RZ, P3, !PT ;  /* 0x0000000729097c10 */ /* 0x000fe40009ffe4ff */
[----:B---3-5:R-:W-:Y:S02]  /*4a30*/  FSETP.NEU.AND P3, PT, R11, RZ, PT ;  /* 0x000000ff0b00720b */ /* 0x028fe40003f6d000 */
[----:B------:R-:W-:Y:S02]  /*4a40*/  LEA.HI.X R25, R38, R41, R39, 0x7, P2 ;  /* 0x0000002926197211 */ /* 0x000fe400010f3c27 */
[C---:B------:R-:W-:Y:S02]  /*4a50*/  IADD3 R26, P2, R27.reuse, UR6, RZ ;  /* 0x000000061b1a7c10 */ /* 0x040fe4000ff5e0ff */
[----:B------:R-:W-:-:S02]  /*4a60*/  IADD3 R24, P5, P6, R27, UR6, R29 ;  /* 0x000000061b187c10 */ /* 0x000fc4000febe01d */
[----:B------:R-:W-:Y:S02]  /*4a70*/  IADD3.X R27, R25, UR7, RZ, P2, !PT ;  /* 0x00000007191b7c10 */ /* 0x000fe400097fe4ff */
[--C-:B------:R-:W-:Y:S02]  /*4a80*/  IADD3.X R29, R41, UR7, R34.reuse, P1, P0 ;  /* 0x00000007291d7c10 */ /* 0x100fe40008fe0422 */
[----:B------:R-:W-:Y:S01]  /*4a90*/  IADD3.X R25, R25, UR7, R34, P5, P6 ;  /* 0x0000000719197c10 */ /* 0x000fe2000afec422 */
[----:B------:R-:W-:Y:S06]  /*4aa0*/  @!P3 BRA `(.L_x_38) ;  /* 0x0000004000dcb947 */ /* 0x000fec0003800000 */
[----:B------:R-:W-:Y:S01]  /*4ab0*/  ULDC.64 UR6, c[0x0][0x5b8] ;  /* 0x00016e0000067ab9 */ /* 0x000fe20000000a00 */
[----:B------:R-:W-:Y:S01]  /*4ac0*/  ISETP.GE.AND P3, PT, R42, 0x1, PT ;  /* 0x000000012a00780c */ /* 0x000fe20003f66270 */
[----:B------:R-:W-:Y:S01]  /*4ad0*/  IMAD R38, R35, UR6, RZ ;  /* 0x0000000623267c24 */ /* 0x000fe2000f8e02ff */
[----:B------:R-:W-:Y:S01]  /*4ae0*/  ULDC.64 UR8, c[0x0][0x5a8] ;  /* 0x00016a0000087ab9 */ /* 0x000fe20000000a00 */
[----:B------:R-:W-:Y:S01]  /*4af0*/  IMAD.WIDE.U32 R34, R7, UR6, R32 ;  /* 0x0000000607227c25 */ /* 0x000fe2000f8e0020 */
[----:B------:R-:W-:Y:S01]  /*4b00*/  ISETP.LT.OR P1, PT, R37, 0x1, !P3 ;  /* 0x000000012500780c */ /* 0x000fe20005f21670 */
[----:B------:R-:W-:Y:S02]  /*4b10*/  BSSY B1, `(.L_x_39) ;  /* 0x000000c000017945 */ /* 0x000fe40003800000 */
[----:B------:R-:W-:Y:S01]  /*4b20*/  IMAD R7, R7, UR7, R38 ;  /* 0x0000000707077c24 */ /* 0x000fe2000f8e0226 */
[----:B------:R-:W-:-:S03]  /*4b30*/  ULDC.64 UR6, c[0x0][0x5b0] ;  /* 0x00016c0000067ab9 */ /* 0x000fc60000000a00 */
[----:B------:R-:W-:Y:S02]  /*4b40*/  IMAD.IADD R35, R35, 0x1, R7 ;  /* 0x0000000123237824 */ /* 0x000fe400078e0207 */
[----:B------:R-:W-:Y:S02]  /*4b50*/  IMAD R7, R31, UR6, RZ ;  /* 0x000000061f077c24 */ /* 0x000fe4000f8e02ff */
[----:B------:R-:W-:-:S04]  /*4b60*/  IMAD.WIDE.U32 R32, R30, UR6, R34 ;  /* 0x000000061e207c25 */ /* 0x000fc8000f8e0022 */
[----:B------:R-:W-:Y:S01]  /*4b70*/  IMAD R7, R30, UR7, R7 ;  /* 0x000000071e077c24 */ /* 0x000fe2000f8e0207 */
[----:B------:R-:W-:-:S04]  /*4b80*/  IADD3 R32, P0, R32, UR8, RZ ;  /* 0x0000000820207c10 */ /* 0x000fc8000ff1e0ff */
[--C-:B------:R-:W-:Y:S02]  /*4b90*/  IADD3.X R33, R33, UR9, R7.reuse, P0, !PT ;  /* 0x0000000921217c10 */ /* 0x100fe400087fe407 */
[----:B------:R-:W-:Y:S01]  /*4ba0*/  PRMT R7, RZ, 0x7610, R7 ;  /* 0x00007610ff077816 */ /* 0x000fe20000000007 */
[----:B------:R-:W-:Y:S06]  /*4bb0*/  @P1 BRA `(.L_x_40) ;  /* 0x0000000000041947 */ /* 0x000fec0003800000 */
[----:B------:R0:W5:Y:S02]  /*4bc0*/  LDG.E.U8 R7, desc[UR36][R32.64] ;  /* 0x0000002420077981 */ /* 0x000164000c1e1100 */
.L_x_40:
[----:B------:R-:W-:Y:S05]  /*4bd0*/  BSYNC B1 ;  /* 0x0000000000017941 */ /* 0x000fea0003800000 */
.L_x_39:
[----:B-----5:R-:W-:Y:S01]  /*4be0*/  LOP3.LUT R7, R7, 0xff, RZ, 0xc0, !PT ;  /* 0x000000ff07077812 */ /* 0x020fe200078ec0ff */
[----:B------:R-:W-:Y:S01]  /*4bf0*/  BSSY B1, `(.L_x_41) ;  /* 0x000000b000017945 */ /* 0x000fe20003800000 */
[----:B------:R-:W-:Y:S02]  /*4c00*/  ISETP.LT.OR P0, PT, R37, 0x2, !P3 ;  /* 0x000000022500780c */ /* 0x000fe40005f01670 */
[----:B------:R-:W-:-:S05]  /*4c10*/  F2FP.F16.E4M3.UNPACK_B R7, R7 ;  /* 0x00000007ff07723e */ /* 0x000fca00020006ff */
[----:B------:R-:W-:Y:S01]  /*4c20*/  HADD2.F32 R38, -RZ, R7.H0_H0 ;  /* 0x20000007ff267230 */ /* 0x000fe20000004100 */
[----:B------:R-:W-:-:S04]  /*4c30*/  PRMT R7, RZ, 0x7610, R7 ;  /* 0x00007610ff077816 */ /* 0x000fc80000000007 */
[----:B------:R-:W-:-:S04]  /*4c40*/  FMUL R38, R38, R11 ;  /* 0x0000000b26267220 */ /* 0x000fc80000400000 */
[----:B--2---:R-:W-:-:S05]  /*4c50*/  FFMA R38, R171, R10, R38 ;  /* 0x0000000aab267223 */ /* 0x004fca0000000026 */
[----:B------:R-:W-:-:S05]  /*4c60*/  F2FP.SATFINITE.E4M3.F32.PACK_AB_MERGE_C R39, RZ, R38, RZ ;  /* 0x00000026ff27723e */ /* 0x000fca00048070ff */
[----:B------:R1:W-:Y:S01]  /*4c70*/  @!P1 STG.E.U8 desc[UR36][R8.64], R39 ;  /* 0x0000002708009986 */ /* 0x0003e2000c101124 */
[----:B------:R-:W-:Y:S05]  /*4c80*/  @P0 BRA `(.L_x_42) ;  /* 0x0000000000040947 */ /* 0x000fea0003800000 */
[----:B------:R2:W5:Y:S02]  /*4c90*/  LDG.E.U8 R7, desc[UR36][R32.64+0x1] ;  /* 0x0000012420077981 */ /* 0x000564000c1e1100 */
.L_x_42:
[----:B------:R-:W-:Y:S05]  /*4ca0*/  BSYNC B1 ;  /* 0x0000000000017941 */ /* 0x000fea0003800000 */
.L_x_41:
[----:B-----5:R-:W-:Y:S01]  /*4cb0*/  LOP3.LUT R7, R7, 0xff, RZ, 0xc0, !PT ;  /* 0x000000ff07077812 */ /* 0x020fe200078ec0ff */
[----:B------:R-:W-:Y:S01]  /*4cc0*/  BSSY B1, `(.L_x_43) ;  /* 0x0000013000017945 */ /* 0x000fe20003800000 */
[----:B------:R-:W-:Y:S02]  /*4cd0*/  IADD3 R41, P1, R30, 0x8, RZ ;  /* 0x000000081e297810 */ /* 0x000fe40007f3e0ff */
[----:B------:R-:W-:Y:S02]  /*4ce0*/  F2FP.F16.E4M3.UNPACK_B R7, R7 ;  /* 0x00000007ff07723e */ /* 0x000fe400020006ff */
[----:B------:R-:W-:Y:S01]  /*4cf0*/  ISETP.GE.AND P2, PT, R42, 0x9, PT ;  /* 0x000000092a00780c */ /* 0x000fe20003f46270 */
[----:B-1----:R-:W-:Y:S02]  /*4d00*/  IMAD.X R39, RZ, RZ, R31, P1 ;  /* 0x000000ffff277224 */ /* 0x002fe400008e061f */
[----:B------:R-:W-:Y:S01]  /*4d10*/  HADD2.F32 R38, -RZ, R7.H0_H0 ;  /* 0x20000007ff267230 */ /* 0x000fe20000004100 */
[----:B------:R-:W-:Y:S01]  /*4d20*/  ISETP.LT.OR P5, PT, R37, 0x1, !P2 ;  /* 0x000000012500780c */ /* 0x000fe200057a1670 */
[----:B------:R-:W-:-:S03]  /*4d30*/  IMAD R40, R39, UR6, RZ ;  /* 0x0000000627287c24 */ /* 0x000fc6000f8e02ff */
[----:B------:R-:W-:Y:S01]  /*4d40*/  FMUL R7, R38, R11 ;  /* 0x0000000b26077220 */ /* 0x000fe20000400000 */
[----:B------:R-:W-:-:S04]  /*4d50*/  IMAD.WIDE.U32 R38, R41, UR6, R34 ;  /* 0x0000000629267c25 */ /* 0x000fc8000f8e0022 */
[----:B------:R-:W-:Y:S01]  /*4d60*/  FFMA R7, R170, R10, R7 ;  /* 0x0000000aaa077223 */ /* 0x000fe20000000007 */
[----:B------:R-:W-:Y:S01]  /*4d70*/  IMAD R41, R41, UR7, R40 ;  /* 0x0000000729297c24 */ /* 0x000fe2000f8e0228 */
[----:B------:R-:W-:-:S03]  /*4d80*/  IADD3 R38, P1, R38, UR8, RZ ;  /* 0x0000000826267c10 */ /* 0x000fc6000ff3e0ff */
[----:B------:R-:W-:Y:S02]  /*4d90*/  F2FP.SATFINITE.E4M3.F32.PACK_AB_MERGE_C R43, RZ, R7, RZ ;  /* 0x00000007ff2b723e */ /* 0x000fe400048070ff */
[----:B------:R-:W-:Y:S02]  /*4da0*/  IADD3.X R39, R39, UR9, R41, P1, !PT ;  /* 0x0000000927277c10 */ /* 0x000fe40008ffe429 */
[----:B------:R-:W-:Y:S01]  /*4db0*/  PRMT R7, RZ, 0x7610, R7 ;  /* 0x00007610ff077816 */ /* 0x000fe20000000007 */
[----:B------:R1:W-:Y:S01]  /*4dc0*/  @!P0 STG.E.U8 desc[UR36][R8.64+0x1], R43 ;  /* 0x0000012b08008986 */ /* 0x0003e2000c101124 */
[----:B------:R-:W-:Y:S05]  /*4dd0*/  @P5 BRA `(.L_x_44) ;  /* 0x0000000000045947 */ /* 0x000fea0003800000 */
[----:B------:R3:W5:Y:S02]  /*4de0*/  LDG.E.U8 R7, desc[UR36][R38.64] ;  /* 0x0000002426077981 */ /* 0x000764000c1e1100 */
.L_x_44:
[----:B------:R-:W-:Y:S05]  /*4df0*/  BSYNC B1 ;  /* 0x0000000000017941 */ /* 0x000fea0003800000 */
.L_x_43:
[----:B-----5:R-:W-:Y:S01]  /*4e00*/  LOP3.LUT R7, R7, 0xff, RZ, 0xc0, !PT ;  /* 0x000000ff07077812 */ /* 0x020fe200078ec0ff */
[----:B------:R-:W-:Y:S01]  /*4e10*/  BSSY B1, `(.L_x_45) ;  /* 0x000000b000017945 */ /* 0x000fe20003800000 */
[----:B------:R-:W-:Y:S02]  /*4e20*/  ISETP.LT.OR P0, PT, R37, 0x2, !P2 ;  /* 0x000000022500780c */ /* 0x000fe40005701670 */
[----:B------:R-:W-:-:S05]  /*4e30*/  F2FP.F16.E4M3.UNPACK_B R7, R7 ;  /* 0x00000007ff07723e */ /* 0x000fca00020006ff */
[----:B------:R-:W-:Y:S01]  /*4e40*/  HADD2.F32 R40, -RZ, R7.H0_H0 ;  /* 0x20000007ff287230 */ /* 0x000fe20000004100 */
[----:B------:R-:W-:-:S04]  /*4e50*/  PRMT R7, RZ, 0x7610, R7 ;  /* 0x00007610ff077816 */ /* 0x000fc80000000007 */
[----:B------:R-:W-:-:S04]  /*4e60*/  FMUL R40, R40, R11 ;  /* 0x0000000b28287220 */ /* 0x000fc80000400000 */
[----:B------:R-:W-:-:S05]  /*4e70*/  FFMA R40, R165, R10, R40 ;  /* 0x0000000aa5287223 */ /* 0x000fca0000000028 */
[----:B------:R-:W-:-:S05]  /*4e80*/  F2FP.SATFINITE.E4M3.F32.PACK_AB_MERGE_C R41, RZ, R40, RZ ;  /* 0x00000028ff29723e */ /* 0x000fca00048070ff */
[----:B------:R4:W-:Y:S01]  /*4e90*/  @!P5 STG.E.U8 desc[UR36][R28.64], R41 ;  /* 0x000000291c00d986 */ /* 0x0009e2000c101124 */
[----:B------:R-:W-:Y:S05]  /*4ea0*/  @P0 BRA `(.L_x_46) ;  /* 0x0000000000040947 */ /* 0x000fea0003800000 */
[----:B------:R0:W5:Y:S02]  /*4eb0*/  LDG.E.U8 R7, desc[UR36][R38.64+0x1] ;  /* 0x0000012426077981 */ /* 0x000164000c1e1100 */
.L_x_46:
[----:B------:R-:W-:Y:S05]  /*4ec0*/  BSYNC B1 ;  /* 0x0000000000017941 */ /* 0x000fea0003800000 */
.L_x_45:
[----:B-----5:R-:W-:Y:S01]  /*4ed0*/  LOP3.LUT R7, R7, 0xff, RZ, 0xc0, !PT ;  /* 0x000000ff07077812 */ /* 0x020fe200078ec0ff */
[----:B------:R-:W-:Y:S01]  /*4ee0*/  BSSY B1, `(.L_x_47) ;  /* 0x000000b000017945 */ /* 0x000fe20003800000 */
[----:B------:R-:W-:Y:S02]  /*4ef0*/  ISETP.LT.OR P1, PT, R37, 0x9, !P3 ;  /* 0x000000092500780c */ /* 0x000fe40005f21670 */
[----:B------:R-:W-:-:S05]  /*4f00*/  F2FP.F16.E4M3.UNPACK_B R7, R7 ;  /* 0x00000007ff07723e */ /* 0x000fca00020006ff */
[----:B------:R-:W-:-:S05]  /*4f10*/  HADD2.F32 R40, -RZ, R7.H0_H0 ;  /* 0x20000007ff287230 */ /* 0x000fca0000004100 */
[----:B------:R-:W-:-:S04]  /*4f20*/  FMUL R7, R40, R11 ;  /* 0x0000000b28077220 */ /* 0x000fc80000400000 */
[----:B------:R-:W-:-:S05]  /*4f30*/  FFMA R7, R166, R10, R7 ;  /* 0x0000000aa6077223 */ /* 0x000fca0000000007 */
[----:B----4-:R-:W-:Y:S02]  /*4f40*/  F2FP.SATFINITE.E4M3.F32.PACK_AB_MERGE_C R41, RZ, R7, RZ ;  /* 0x00000007ff29723e */ /* 0x010fe400048070ff */
[----:B------:R-:W-:-:S03]  /*4f50*/  PRMT R7, RZ, 0x7610, R7 ;  /* 0x00007610ff077816 */ /* 0x000fc60000000007 */
[----:B------:R4:W-:Y:S01]  /*4f60*/  @!P0 STG.E.U8 desc[UR36][R28.64+0x1], R41 ;  /* 0x000001291c008986 */ /* 0x0009e2000c101124 */
[----:B------:R-:W-:Y:S05]  /*4f70*/  @P1 BRA `(.L_x_48) ;  /* 0x0000000000041947 */ /* 0x000fea0003800000 */
[----:B------:R0:W5:Y:S02]  /*4f80*/  LDG.E.U8 R7, desc[UR36][R32.64+0x8] ;  /* 0x0000082420077981 */ /* 0x000164000c1e1100 */
.L_x_48:
[----:B------:R-:W-:Y:S05]  /*4f90*/  BSYNC B1 ;  /* 0x0000000000017941 */ /* 0x000fea0003800000 */
.L_x_47:
        /* <DEDUP_REMOVED lines=8> */
[----:B----4-:R-:W-:-:S05]  /*5020*/  F2FP.SATFINITE.E4M3.F32.PACK_AB_MERGE_C R41, RZ, R40, RZ ;  /* 0x00000028ff29723e */ /* 0x010fca00048070ff */
[----:B------:R4:W-:Y:S01]  /*5030*/  @!P1 STG.E.U8 desc[UR36][R8.64+0x8], R41 ;  /* 0x0000082908009986 */ /* 0x0009e2000c101124 */
[----:B------:R-:W-:Y:S05]  /*5040*/  @P0 BRA `(.L_x_50) ;  /* 0x0000000000040947 */ /* 0x000fea0003800000 */
[----:B------:R0:W5:Y:S02]  /*5050*/  LDG.E.U8 R7, desc[UR36][R32.64+0x9] ;  /* 0x0000092420077981 */ /* 0x000164000c1e1100 */
.L_x_50:
[----:B------:R-:W-:Y:S05]  /*5060*/  BSYNC B1 ;  /* 0x0000000000017941 */ /* 0x000fea0003800000 */
.L_x_49:
        /* <DEDUP_REMOVED lines=12> */
.L_x_52:
[----:B------:R-:W-:Y:S05]  /*5130*/  BSYNC B1 ;  /* 0x0000000000017941 */ /* 0x000fea0003800000 */
.L_x_51:
        /* <DEDUP_REMOVED lines=12> */
.L_x_54:
[----:B------:R-:W-:Y:S05]  /*5200*/  BSYNC B1 ;  /* 0x0000000000017941 */ /* 0x000fea0003800000 */
.L_x_53:
[----:B-----5:R-:W-:Y:S01]  /*5210*/  LOP3.LUT R7, R7, 0xff, RZ, 0xc0, !PT ;  /* 0x000000ff07077812 */ /* 0x020fe200078ec0ff */
[----:B------:R-:W-:Y:S01]  /*5220*/  BSSY B1, `(.L_x_55) ;  /* 0x0000013000017945 */ /* 0x000fe20003800000 */
[----:B-1----:R-:W-:Y:S02]  /*5230*/  IADD3 R43, P0, R30, 0x80, RZ ;  /* 0x000000801e2b7810 */ /* 0x002fe40007f1e0ff */
[----:B------:R-:W-:Y:S02]  /*5240*/  F2FP.F16.E4M3.UNPACK_B R7, R7 ;  /* 0x00000007ff07723e */ /* 0x000fe400020006ff */
[----:B------:R-:W-:Y:S01]  /*5250*/  ISETP.GE.AND P1, PT, R42, 0x81, PT ;  /* 0x000000812a00780c */ /* 0x000fe20003f26270 */
[----:B----4-:R-:W-:Y:S02]  /*5260*/  IMAD.X R41, RZ, RZ, R31, P0 ;  /* 0x000000ffff297224 */ /* 0x010fe400000e061f */
        /* <DEDUP_REMOVED lines=14> */
.L_x_56:
[----:B------:R-:W-:Y:S05]  /*5350*/  BSYNC B1 ;  /* 0x0000000000017941 */ /* 0x000fea0003800000 */
.L_x_55:
        /* <DEDUP_REMOVED lines=12> */
.L_x_58:
[----:B------:R-:W-:Y:S05]  /*5420*/  BSYNC B1 ;  /* 0x0000000000017941 */ /* 0x000fea0003800000 */
.L_x_57:
[----:B-----5:R-:W-:Y:S01]  /*5430*/  LOP3.LUT R7, R7, 0xff, RZ, 0xc0, !PT ;  /* 0x000000ff07077812 */ /* 0x020fe200078ec0ff */
[----:B------:R-:W-:Y:S01]  /*5440*/  BSSY B1, `(.L_x_59) ;  /* 0x0000013000017945 */ /* 0x000fe20003800000 */
[----:B0-----:R-:W-:Y:S02]  /*5450*/  IADD3 R43, P0, R30, 0x88, RZ ;  /* 0x000000881e2b7810 */ /* 0x001fe40007f1e0ff */
[----:B------:R-:W-:-:S03]  /*5460*/  F2FP.F16.E4M3.UNPACK_B R7, R7 ;  /* 0x00000007ff07723e */ /* 0x000fc600020006ff */
[----:B------:R-:W-:Y:S01]  /*5470*/  IMAD.X R30, RZ, RZ, R31, P0 ;  /* 0x000000ffff1e7224 */ /* 0x000fe200000e061f */
[----:B------:R-:W-:Y:S01]  /*5480*/  ISETP.GE.AND P0, PT, R42, 0x89, PT ;  /* 0x000000892a00780c */ /* 0x000fe20003f06270 */
[----:B------:R-:W-:Y:S02]  /*5490*/  HADD2.F32 R44, -RZ, R7.H0_H0 ;  /* 0x20000007ff2c7230 */ /* 0x000fe40000004100 */
[----:B------:R-:W-:Y:S02]  /*54a0*/  IMAD R30, R30, UR6, RZ ;  /* 0x000000061e1e7c24 */ /* 0x000fe4000f8e02ff */
[----:B------:R-:W-:-:S04]  /*54b0*/  IMAD.WIDE.U32 R34, R43, UR6, R34 ;  /* 0x000000062b227c25 */ /* 0x000fc8000f8e0022 */
[----:B------:R-:W-:Y:S01]  /*54c0*/  FMUL R7, R44, R11 ;  /* 0x0000000b2c077220 */ /* 0x000fe20000400000 */
[----:B------:R-:W-:-:S03]  /*54d0*/  IMAD R43, R43, UR7, R30 ;  /* 0x000000072b2b7c24 */ /* 0x000fc6000f8e021e */
[----:B------:R-:W-:Y:S01]  /*54e0*/  FFMA R7, R162, R10, R7 ;  /* 0x0000000aa2077223 */ /* 0x000fe20000000007 */
[----:B------:R-:W-:-:S04]  /*54f0*/  IADD3 R30, P6, R34, UR8, RZ ;  /* 0x00000008221e7c10 */ /* 0x000fc8000ffde0ff */
[----:B-1----:R-:W-:Y:S02]  /*5500*/  F2FP.SATFINITE.E4M3.F32.PACK_AB_MERGE_C R45, RZ, R7, RZ ;  /* 0x00000007ff2d723e */ /* 0x002fe400048070ff */
[----:B------:R-:W-:Y:S02]  /*5510*/  IADD3.X R31, R35, UR9, R43, P6, !PT ;  /* 0x00000009231f7c10 */ /* 0x000fe4000b7fe42b */
[----:B------:R-:W-:Y:S01]  /*5520*/  PRMT R7, RZ, 0x7610, R7 ;  /* 0x00007610ff077816 */ /* 0x000fe20000000007 */
[----:B------:R0:W-:Y:S01]  /*5530*/  @!P5 STG.E.U8 desc[UR36][R26.64+0x1], R45 ;  /* 0x0000012d1a00d986 */ /* 0x0001e2000c101124 */
[----:B------:R-:W-:-:S13]  /*5540*/  ISETP.LT.OR P5, PT, R37, 0x1, !P0 ;  /* 0x000000012500780c */ /* 0x000fda00047a1670 */
[----:B0-----:R-:W-:Y:S05]  /*5550*/  @P5 BRA `(.L_x_60) ;  /* 0x0000000000045947 */ /* 0x001fea0003800000 */
[----:B------:R0:W5:Y:S02]  /*5560*/  LDG.E.U8 R7, desc[UR36][R30.64] ;  /* 0x000000241e077981 */ /* 0x000164000c1e1100 */
.L_x_60:
[----:B------:R-:W-:Y:S05]  /*5570*/  BSYNC B1 ;  /* 0x0000000000017941 */ /* 0x000fea0003800000 */
.L_x_59:
        /* <DEDUP_REMOVED lines=12> */
.L_x_62:
[----:B------:R-:W-:Y:S05]  /*5640*/  BSYNC B1 ;  /* 0x0000000000017941 */ /* 0x000fea0003800000 */
.L_x_61:
[----:B-----5:R-:W-:Y:S01]  /*5650*/  LOP3.LUT R7, R7, 0xff, RZ, 0xc0, !PT ;  /* 0x000000ff07077812 */ /* 0x020fe200078ec0ff */
[----:B------:R-:W-:Y:S01]  /*5660*/  BSSY B1, `(.L_x_63) ;  /* 0x000000b000017945 */ /* 0x000fe20003800000 */
[----:B------:R-:W-:Y:S02]  /*5670*/  ISETP.LT.OR P5, PT, R37, 0x9, !P1 ;  /* 0x000000092500780c */ /* 0x000fe40004fa1670 */
[----:B------:R-:W-:-:S05]  /*5680*/  F2FP.F16.E4M3.UNPACK_B R7, R7 ;  /* 0x00000007ff07723e */ /* 0x000fca00020006ff */
[----:B------:R-:W-:-:S05]  /*5690*/  HADD2.F32 R34, -RZ, R7.H0_H0 ;  /* 0x20000007ff227230 */ /* 0x000fca0000004100 */
[----:B------:R-:W-:-:S04]  /*56a0*/  FMUL R7, R34, R11 ;  /* 0x0000000b22077220 */ /* 0x000fc80000400000 */
[----:B------:R-:W-:-:S05]  /*56b0*/  FFMA R7, R160, R10, R7 ;  /* 0x0000000aa0077223 */ /* 0x000fca0000000007 */
[----:B-1----:R-:W-:Y:S02]  /*56c0*/  F2FP.SATFINITE.E4M3.F32.PACK_AB_MERGE_C R35, RZ, R7, RZ ;  /* 0x00000007ff23723e */ /* 0x002fe400048070ff */
[----:B------:R-:W-:-:S03]  /*56d0*/  PRMT R7, RZ, 0x7610, R7 ;  /* 0x00007610ff077816 */ /* 0x000fc60000000007 */
[----:B------:R1:W-:Y:S01]  /*56e0*/  @!P6 STG.E.U8 desc[UR36][R24.64+0x1], R35 ;  /* 0x000001231800e986 */ /* 0x0003e2000c101124 */
[----:B------:R-:W-:Y:S05]  /*56f0*/  @P5 BRA `(.L_x_64) ;  /* 0x0000000000045947 */ /* 0x000fea0003800000 */
[----:B------:R0:W5:Y:S02]  /*5700*/  LDG.E.U8 R7, desc[UR36][R40.64+0x8] ;  /* 0x0000082428077981 */ /* 0x000164000c1e1100 */
.L_x_64:
[----:B------:R-:W-:Y:S05]  /*5710*/  BSYNC B1 ;  /* 0x0000000000017941 */ /* 0x000fea0003800000 */
.L_x_63:
        /* <DEDUP_REMOVED lines=8> */
[----:B-1----:R-:W-:-:S05]  /*57a0*/  F2FP.SATFINITE.E4M3.F32.PACK_AB_MERGE_C R35, RZ, R34, RZ ;  /* 0x00000022ff23723e */ /* 0x002fca00048070ff */
[----:B------:R1:W-:Y:S01]  /*57b0*/  @!P5 STG.E.U8 desc[UR36][R26.64+0x8], R35 ;  /* 0x000008231a00d986 */ /* 0x0003e2000c101124 */
[----:B------:R-:W-:Y:S05]  /*57c0*/  @P6 BRA `(.L_x_66) ;  /* 0x0000000000046947 */ /* 0x000fea0003800000 */
[----:B------:R0:W5:Y:S02]  /*57d0*/  LDG.E.U8 R7, desc[UR36][R40.64+0x9] ;  /* 0x0000092428077981 */ /* 0x000164000c1e1100 */
.L_x_66:
[----:B------:R-:W-:Y:S05]  /*57e0*/  BSYNC B1 ;  /* 0x0000000000017941 */ /* 0x000fea0003800000 */
.L_x_65:
        /* <DEDUP_REMOVED lines=12> */
.L_x_68:
[----:B------:R-:W-:Y:S05]  /*58b0*/  BSYNC B1 ;  /* 0x0000000000017941 */ /* 0x000fea0003800000 */
.L_x_67:
        /* <DEDUP_REMOVED lines=12> */
.L_x_70:
[----:B------:R-:W-:Y:S05]  /*5980*/  BSYNC B1 ;  /* 0x0000000000017941 */ /* 0x000fea0003800000 */
.L_x_69:
        /* <DEDUP_REMOVED lines=12> */
.L_x_72:
[----:B------:R-:W-:Y:S05]  /*5a50*/  BSYNC B1 ;  /* 0x0000000000017941 */ /* 0x000fea0003800000 */
.L_x_71:
        /* <DEDUP_REMOVED lines=12> */
.L_x_74:
[----:B------:R-:W-:Y:S05]  /*5b20*/  BSYNC B1 ;  /* 0x0000000000017941 */ /* 0x000fea0003800000 */
.L_x_73:
        /* <DEDUP_REMOVED lines=12> */
.L_x_76:
[----:B------:R-:W-:Y:S05]  /*5bf0*/  BSYNC B1 ;  /* 0x0000000000017941 */ /* 0x000fea0003800000 */
.L_x_75:
        /* <DEDUP_REMOVED lines=12> */
.L_x_78:
[----:B------:R-:W-:Y:S05]  /*5cc0*/  BSYNC B1 ;  /* 0x0000000000017941 */ /* 0x000fea0003800000 */
.L_x_77:
        /* <DEDUP_REMOVED lines=12> */
.L_x_80:
[----:B------:R-:W-:Y:S05]  /*5d90*/  BSYNC B1 ;  /* 0x0000000000017941 */ /* 0x000fea0003800000 */
.L_x_79:
        /* <DEDUP_REMOVED lines=12> */
.L_x_82:
[----:B------:R-:W-:Y:S05]  /*5e60*/  BSYNC B1 ;  /* 0x0000000000017941 */ /* 0x000fea0003800000 */
.L_x_81:
        /* <DEDUP_REMOVED lines=12> */
.L_x_84:
[----:B------:R-:W-:Y:S05]  /*5f30*/  BSYNC B1 ;  /* 0x0000000000017941 */ /* 0x000fea0003800000 */
.L_x_83:
        /* <DEDUP_REMOVED lines=12> */
.L_x_86:
[----:B------:R-:W-:Y:S05]  /*6000*/  BSYNC B1 ;  /* 0x0000000000017941 */ /* 0x000fea0003800000 */
.L_x_85:
        /* <DEDUP_REMOVED lines=12> */
.L_x_88:
[----:B------:R-:W-:Y:S05]  /*60d0*/  BSYNC B1 ;  /* 0x0000000000017941 */ /* 0x000fea0003800000 */
.L_x_87:
        /* <DEDUP_REMOVED lines=12> */
.L_x_90:
[----:B------:R-:W-:Y:S05]  /*61a0*/  BSYNC B1 ;  /* 0x0000000000017941 */ /* 0x000fea0003800000 */
.L_x_89:
        /* <DEDUP_REMOVED lines=12> */
.L_x_92:
[----:B------:R-:W-:Y:S05]  /*6270*/  BSYNC B1 ;  /* 0x0000000000017941 */ /* 0x000fea0003800000 */
.L_x_91:
        /* <DEDUP_REMOVED lines=12> */
.L_x_94:
[----:B------:R-:W-:Y:S05]  /*6340*/  BSYNC B1 ;  /* 0x0000000000017941 */ /* 0x000fea0003800000 */
.L_x_93:
        /* <DEDUP_REMOVED lines=12> */
.L_x_96:
[----:B------:R-:W-:Y:S05]  /*6410*/  BSYNC B1 ;  /* 0x0000000000017941 */ /* 0x000fea0003800000 */
.L_x_95:
        /* <DEDUP_REMOVED lines=12> */
.L_x_98:
[----:B------:R-:W-:Y:S05]  /*64e0*/  BSYNC B1 ;  /* 0x0000000000017941 */ /* 0x000fea0003800000 */
.L_x_97:
        /* <DEDUP_REMOVED lines=12> */
.L_x_100:
[----:B------:R-:W-:Y:S05]  /*65b0*/  BSYNC B1 ;  /* 0x0000000000017941 */ /* 0x000fea0003800000 */
.L_x_99:
        /* <DEDUP_REMOVED lines=12> */
.L_x_102:
[----:B------:R-:W-:Y:S05]  /*6680*/  BSYNC B1 ;  /* 0x0000000000017941 */ /* 0x000fea0003800000 */
.L_x_101:
        /* <DEDUP_REMOVED lines=12> */
.L_x_104:
[----:B------:R-:W-:Y:S05]  /*6750*/  BSYNC B1 ;  /* 0x0000000000017941 */ /* 0x000fea0003800000 */
.L_x_103:
        /* <DEDUP_REMOVED lines=12> */
.L_x_106:
[----:B------:R-:W-:Y:S05]  /*6820*/  BSYNC B1 ;  /* 0x0000000000017941 */ /* 0x000fea0003800000 */
.L_x_105:
        /* <DEDUP_REMOVED lines=12> */
.L_x_108:
[----:B------:R-:W-:Y:S05]  /*68f0*/  BSYNC B1 ;  /* 0x0000000000017941 */ /* 0x000fea0003800000 */
.L_x_107:
        /* <DEDUP_REMOVED lines=12> */
.L_x_110:
[----:B------:R-:W-:Y:S05]  /*69c0*/  BSYNC B1 ;  /* 0x0000000000017941 */ /* 0x000fea0003800000 */
.L_x_109:
        /* <DEDUP_REMOVED lines=12> */
.L_x_112:
[----:B------:R-:W-:Y:S05]  /*6a90*/  BSYNC B1 ;  /* 0x0000000000017941 */ /* 0x000fea0003800000 */
.L_x_111:
        /* <DEDUP_REMOVED lines=12> */
.L_x_114:
[----:B------:R-:W-:Y:S05]  /*6b60*/  BSYNC B1 ;  /* 0x0000000000017941 */ /* 0x000fea0003800000 */
.L_x_113:
        /* <DEDUP_REMOVED lines=12> */
.L_x_116:
[----:B------:R-:W-:Y:S05]  /*6c30*/  BSYNC B1 ;  /* 0x0000000000017941 */ /* 0x000fea0003800000 */
.L_x_115:
        /* <DEDUP_REMOVED lines=12> */
.L_x_118:
[----:B------:R-:W-:Y:S05]  /*6d00*/  BSYNC B1 ;  /* 0x0000000000017941 */ /* 0x000fea0003800000 */
.L_x_117:
        /* <DEDUP_REMOVED lines=12> */
.L_x_120:
[----:B------:R-:W-:Y:S05]  /*6dd0*/  BSYNC B1 ;  /* 0x0000000000017941 */ /* 0x000fea0003800000 */
.L_x_119:
        /* <DEDUP_REMOVED lines=12> */
.L_x_122:
[----:B------:R-:W-:Y:S05]  /*6ea0*/  BSYNC B1 ;  /* 0x0000000000017941 */ /* 0x000fea0003800000 */
.L_x_121:
        /* <DEDUP_REMOVED lines=12> */
.L_x_124:
[----:B------:R-:W-:Y:S05]  /*6f70*/  BSYNC B1 ;  /* 0x0000000000017941 */ /* 0x000fea0003800000 */
.L_x_123:
        /* <DEDUP_REMOVED lines=12> */
.L_x_126:
[----:B------:R-:W-:Y:S05]  /*7040*/  BSYNC B1 ;  /* 0x0000000000017941 */ /* 0x000fea0003800000 */
.L_x_125:
        /* <DEDUP_REMOVED lines=12> */
.L_x_128:
[----:B------:R-:W-:Y:S05]  /*7110*/  BSYNC B1 ;  /* 0x0000000000017941 */ /* 0x000fea0003800000 */
.L_x_127:
        /* <DEDUP_REMOVED lines=12> */
.L_x_130:
[----:B------:R-:W-:Y:S05]  /*71e0*/  BSYNC B1 ;  /* 0x0000000000017941 */ /* 0x000fea0003800000 */
.L_x_129:
        /* <DEDUP_REMOVED lines=12> */
.L_x_132:
[----:B------:R-:W-:Y:S05]  /*72b0*/  BSYNC B1 ;  /* 0x0000000000017941 */ /* 0x000fea0003800000 */
.L_x_131:
        /* <DEDUP_REMOVED lines=12> */
.L_x_134:
[----:B------:R-:W-:Y:S05]  /*7380*/  BSYNC B1 ;  /* 0x0000000000017941 */ /* 0x000fea0003800000 */
.L_x_133:
        /* <DEDUP_REMOVED lines=12> */
.L_x_136:
[----:B------:R-:W-:Y:S05]  /*7450*/  BSYNC B1 ;  /* 0x0000000000017941 */ /* 0x000fea0003800000 */
.L_x_135:
        /* <DEDUP_REMOVED lines=12> */
.L_x_138:
[----:B------:R-:W-:Y:S05]  /*7520*/  BSYNC B1 ;  /* 0x0000000000017941 */ /* 0x000fea0003800000 */
.L_x_137:
        /* <DEDUP_REMOVED lines=12> */
.L_x_140:
[----:B------:R-:W-:Y:S05]  /*75f0*/  BSYNC B1 ;  /* 0x0000000000017941 */ /* 0x000fea0003800000 */
.L_x_139:
        /* <DEDUP_REMOVED lines=12> */
.L_x_142:
[----:B------:R-:W-:Y:S05]  /*76c0*/  BSYNC B1 ;  /* 0x0000000000017941 */ /* 0x000fea0003800000 */
.L_x_141:
        /* <DEDUP_REMOVED lines=12> */
.L_x_144:
[----:B------:R-:W-:Y:S05]  /*7790*/  BSYNC B1 ;  /* 0x0000000000017941 */ /* 0x000fea0003800000 */
.L_x_143:
        /* <DEDUP_REMOVED lines=12> */
.L_x_146:
[----:B------:R-:W-:Y:S05]  /*7860*/  BSYNC B1 ;  /* 0x0000000000017941 */ /* 0x000fea0003800000 */
.L_x_145:
        /* <DEDUP_REMOVED lines=12> */
.L_x_148:
[----:B------:R-:W-:Y:S05]  /*7930*/  BSYNC B1 ;  /* 0x0000000000017941 */ /* 0x000fea0003800000 */
.L_x_147:
        /* <DEDUP_REMOVED lines=12> */
.L_x_150:
[----:B------:R-:W-:Y:S05]  /*7a00*/  BSYNC B1 ;  /* 0x0000000000017941 */ /* 0x000fea0003800000 */
.L_x_149:
        /* <DEDUP_REMOVED lines=12> */
.L_x_152:
[----:B------:R-:W-:Y:S05]  /*7ad0*/  BSYNC B1 ;  /* 0x0000000000017941 */ /* 0x000fea0003800000 */
.L_x_151:
        /* <DEDUP_REMOVED lines=12> */
.L_x_154:
[----:B------:R-:W-:Y:S05]  /*7ba0*/  BSYNC B1 ;  /* 0x0000000000017941 */ /* 0x000fea0003800000 */
.L_x_153:
        /* <DEDUP_REMOVED lines=12> */
.L_x_156:
[----:B------:R-:W-:Y:S05]  /*7c70*/  BSYNC B1 ;  /* 0x0000000000017941 */ /* 0x000fea0003800000 */
.L_x_155:
        /* <DEDUP_REMOVED lines=12> */
.L_x_158:
[----:B------:R-:W-:Y:S05]  /*7d40*/  BSYNC B1 ;  /* 0x0000000000017941 */ /* 0x000fea0003800000 */
.L_x_157:
        /* <DEDUP_REMOVED lines=12> */
.L_x_160:
[----:B------:R-:W-:Y:S05]  /*7e10*/  BSYNC B1 ;  /* 0x0000000000017941 */ /* 0x000fea0003800000 */
.L_x_159:
        /* <DEDUP_REMOVED lines=12> */
.L_x_162:
[----:B------:R-:W-:Y:S05]  /*7ee0*/  BSYNC B1 ;  /* 0x0000000000017941 */ /* 0x000fea0003800000 */
.L_x_161:
        /* <DEDUP_REMOVED lines=12> */
.L_x_164:
[----:B------:R-:W-:Y:S05]  /*7fb0*/  BSYNC B1 ;  /* 0x0000000000017941 */ /* 0x000fea0003800000 */
.L_x_163:
        /* <DEDUP_REMOVED lines=12> */
.L_x_166:
[----:B------:R-:W-:Y:S05]  /*8080*/  BSYNC B1 ;  /* 0x0000000000017941 */ /* 0x000fea0003800000 */
.L_x_165:
        /* <DEDUP_REMOVED lines=12> */
.L_x_168:
[----:B------:R-:W-:Y:S05]  /*8150*/  BSYNC B1 ;  /* 0x0000000000017941 */ /* 0x000fea0003800000 */
.L_x_167:
        /* <DEDUP_REMOVED lines=12> */
.L_x_170:
[----:B------:R-:W-:Y:S05]  /*8220*/  BSYNC B1 ;  /* 0x0000000000017941 */ /* 0x000fea0003800000 */
.L_x_169:
        /* <DEDUP_REMOVED lines=12> */
.L_x_172:
[----:B------:R-:W-:Y:S05]  /*82f0*/  BSYNC B1 ;  /* 0x0000000000017941 */ /* 0x000fea0003800000 */
.L_x_171:
        /* <DEDUP_REMOVED lines=12> */
.L_x_174:
[----:B------:R-:W-:Y:S05]  /*83c0*/  BSYNC B1 ;  /* 0x0000000000017941 */ /* 0x000fea0003800000 */
.L_x_173:
        /* <DEDUP_REMOVED lines=12> */
.L_x_176:
[----:B------:R-:W-:Y:S05]  /*8490*/  BSYNC B1 ;  /* 0x0000000000017941 */ /* 0x000fea0003800000 */
.L_x_175:
        /* <DEDUP_REMOVED lines=12> */
.L_x_178:
[----:B------:R-:W-:Y:S05]  /*8560*/  BSYNC B1 ;  /* 0x0000000000017941 */ /* 0x000fea0003800000 */
.L_x_177:
[----:B-----5:R-:W-:Y:S01]  /*8570*/  LOP3.LUT R7, R7, 0xff, RZ, 0xc0, !PT ;  /* 0x000000ff07077812 */ /* 0x020fe200078ec0ff */
[----:B------:R-:W-:Y:S01]  /*8580*/  BSSY B1, `(.L_x_179) ;  /* 0x000000b000017945 */ /* 0x000fe20003800000 */
[----:B------:R-:W-:Y:S02]  /*8590*/  ISETP.LT.OR P5, PT, R37, 0x49, !P2 ;  /* 0x000000492500780c */ /* 0x000fe400057a1670 */
[----:B------:R-:W-:-:S05]  /*85a0*/  F2FP.F16.E4M3.UNPACK_B R7, R7 ;  /* 0x00000007ff07723e */ /* 0x000fca00020006ff */
[----:B0-2---:R-:W-:-:S05]  /*85b0*/  HADD2.F32 R32, -RZ, R7.H0_H0 ;  /* 0x20000007ff207230 */ /* 0x005fca0000004100 */
[----:B------:R-:W-:-:S04]  /*85c0*/  FMUL R7, R32, R11 ;  /* 0x0000000b20077220 */ /* 0x000fc80000400000 */
[----:B------:R-:W-:-:S05]  /*85d0*/  FFMA R7, R22, R10, R7 ;  /* 0x0000000a16077223 */ /* 0x000fca0000000007 */
[----:B------:R-:W-:Y:S02]  /*85e0*/  F2FP.SATFINITE.E4M3.F32.PACK_AB_MERGE_C R23, RZ, R7, RZ ;  /* 0x00000007ff17723e */ /* 0x000fe400048070ff */
[----:B------:R-:W-:-:S03]  /*85f0*/  PRMT R7, RZ, 0x7610, R7 ;  /* 0x00007610ff077816 */ /* 0x000fc60000000007 */
[----:B------:R0:W-:Y:S01]  /*8600*/  @!P3 STG.E.U8 desc[UR36][R8.64+0x49], R23 ;  /* 0x000049170800b986 */ /* 0x0001e2000c101124 */
[----:B------:R-:W-:Y:S05]  /*8610*/  @P5 BRA `(.L_x_180) ;  /* 0x0000000000045947 */ /* 0x000fea0003800000 */
[----:B------:R2:W5:Y:S02]  /*8620*/  LDG.E.U8 R7, desc[UR36][R38.64+0x48] ;  /* 0x0000482426077981 */ /* 0x000564000c1e1100 */
.L_x_180:
[----:B------:R-:W-:Y:S05]  /*8630*/  BSYNC B1 ;  /* 0x0000000000017941 */ /* 0x000fea0003800000 */
.L_x_179:
[----:B-----5:R-:W-:Y:S01]  /*8640*/  LOP3.LUT R7, R7, 0xff, RZ, 0xc0, !PT ;  /* 0x000000ff07077812 */ /* 0x020fe200078ec0ff */
[----:B------:R-:W-:Y:S01]  /*8650*/  BSSY B1, `(.L_x_181) ;  /* 0x000000b000017945 */ /* 0x000fe20003800000 */
[----:B------:R-:W-:Y:S02]  /*8660*/  ISETP.LT.OR P2, PT, R37, 0x4a, !P2 ;  /* 0x0000004a2500780c */ /* 0x000fe40005741670 */
[----:B------:R-:W-:-:S05]  /*8670*/  F2FP.F16.E4M3.UNPACK_B R7, R7 ;  /* 0x00000007ff07723e */ /* 0x000fca00020006ff */
[----:B0-----:R-:W-:Y:S01]  /*8680*/  HADD2.F32 R8, -RZ, R7.H0_H0 ;  /* 0x20000007ff087230 */ /* 0x001fe20000004100 */
[----:B------:R-:W-:-:S04]  /*8690*/  PRMT R7, RZ, 0x7610, R7 ;  /* 0x00007610ff077816 */ /* 0x000fc80000000007 */
[----:B------:R-:W-:-:S04]  /*86a0*/  FMUL R8, R8, R11 ;  /* 0x0000000b08087220 */ /* 0x000fc80000400000 */
[----:B------:R-:W-:-:S05]  /*86b0*/  FFMA R8, R21, R10, R8 ;  /* 0x0000000a15087223 */ /* 0x000fca0000000008 */
[----:B------:R-:W-:-:S05]  /*86c0*/  F2FP.SATFINITE.E4M3.F32.PACK_AB_MERGE_C R9, RZ, R8, RZ ;  /* 0x00000008ff09723e */ /* 0x000fca00048070ff */
[----:B------:R0:W-:Y:S01]  /*86d0*/  @!P5 STG.E.U8 desc[UR36][R28.64+0x48], R9 ;  /* 0x000048091c00d986 */ /* 0x0001e2000c101124 */
[----:B------:R-:W-:Y:S05]  /*86e0*/  @P2 BRA `(.L_x_182) ;  /* 0x0000000000042947 */ /* 0x000fea0003800000 */
[----:B------:R0:W5:Y:S02]  /*86f0*/  LDG.E.U8 R7, desc[UR36][R38.64+0x49] ;  /* 0x0000492426077981 */ /* 0x000164000c1e1100 */
.L_x_182:
[----:B------:R-:W-:Y:S05]  /*8700*/  BSYNC B1 ;  /* 0x0000000000017941 */ /* 0x000fea0003800000 */
.L_x_181:
[----:B-----5:R-:W-:Y:S01]  /*8710*/  LOP3.LUT R7, R7, 0xff, RZ, 0xc0, !PT ;  /* 0x000000ff07077812 */ /* 0x020fe200078ec0ff */
[----:B------:R-:W-:Y:S01]  /*8720*/  BSSY B1, `(.L_x_183) ;  /* 0x000000b000017945 */ /* 0x000fe20003800000 */
[----:B------:R-:W-:Y:S02]  /*8730*/  ISETP.LT.OR P3, PT, R37, 0x41, !P1 ;  /* 0x000000412500780c */ /* 0x000fe40004f61670 */
[----:B------:R-:W-:-:S05]  /*8740*/  F2FP.F16.E4M3.UNPACK_B R7, R7 ;  /* 0x00000007ff07723e */ /* 0x000fca00020006ff */
[----:B------:R-:W-:-:S05]  /*8750*/  HADD2.F32 R8, -RZ, R7.H0_H0 ;  /* 0x20000007ff087230 */ /* 0x000fca0000004100 */
[----:B------:R-:W-:-:S04]  /*8760*/  FMUL R7, R8, R11 ;  /* 0x0000000b08077220 */ /* 0x000fc80000400000 */
[----:B------:R-:W-:-:S05]  /*8770*/  FFMA R7, R20, R10, R7 ;  /* 0x0000000a14077223 */ /* 0x000fca0000000007 */
[----:B0-----:R-:W-:Y:S02]  /*8780*/  F2FP.SATFINITE.E4M3.F32.PACK_AB_MERGE_C R9, RZ, R7, RZ ;  /* 0x00000007ff09723e */ /* 0x001fe400048070ff */
[----:B------:R-:W-:-:S03]  /*8790*/  PRMT R7, RZ, 0x7610, R7 ;  /* 0x00007610ff077816 */ /* 0x000fc60000000007 */
[----:B------:R0:W-:Y:S01]  /*87a0*/  @!P2 STG.E.U8 desc[UR36][R28.64+0x49], R9 ;  /* 0x000049091c00a986 */ /* 0x0001e2000c101124 */
[----:B------:R-:W-:Y:S05]  /*87b0*/  @P3 BRA `(.L_x_184) ;  /* 0x0000000000043947 */ /* 0x000fea0003800000 */
[----:B------:R0:W5:Y:S02]  /*87c0*/  LDG.E.U8 R7, desc[UR36][R40.64+0x40] ;  /* 0x0000402428077981 */ /* 0x000164000c1e1100 */
.L_x_184:
[----:B------:R-:W-:Y:S05]  /*87d0*/  BSYNC B1 ;  /* 0x0000000000017941 */ /* 0x000fea0003800000 */
.L_x_183:
        /* <DEDUP_REMOVED lines=8> */
[----:B0-----:R-:W-:-:S05]  /*8860*/  F2FP.SATFINITE.E4M3.F32.PACK_AB_MERGE_C R9, RZ, R8, RZ ;  /* 0x00000008ff09723e */ /* 0x001fca00048070ff */
[----:B------:R0:W-:Y:S01]  /*8870*/  @!P3 STG.E.U8 desc[UR36][R26.64+0x40], R9 ;  /* 0x000040091a00b986 */ /* 0x0001e2000c101124 */
[----:B------:R-:W-:Y:S05]  /*8880*/  @P2 BRA `(.L_x_186) ;  /* 0x0000000000042947 */ /* 0x000fea0003800000 */
[----:B------:R0:W5:Y:S02]  /*8890*/  LDG.E.U8 R7, desc[UR36][R40.64+0x41] ;  /* 0x0000412428077981 */ /* 0x000164000c1e1100 */
.L_x_186:
[----:B------:R-:W-:Y:S05]  /*88a0*/  BSYNC B1 ;  /* 0x0000000000017941 */ /* 0x000fea0003800000 */
.L_x_185:
        /* <DEDUP_REMOVED lines=12> */
.L_x_188:
[----:B------:R-:W-:Y:S05]  /*8970*/  BSYNC B1 ;  /* 0x0000000000017941 */ /* 0x000fea0003800000 */
.L_x_187:
        /* <DEDUP_REMOVED lines=12> */
.L_x_190:
[----:B------:R-:W-:Y:S05]  /*8a40*/  BSYNC B1 ;  /* 0x0000000000017941 */ /* 0x000fea0003800000 */
.L_x_189:
        /* <DEDUP_REMOVED lines=12> */
.L_x_192:
[----:B------:R-:W-:Y:S05]  /*8b10*/  BSYNC B1 ;  /* 0x0000000000017941 */ /* 0x000fea0003800000 */
.L_x_191:
        /* <DEDUP_REMOVED lines=12> */
.L_x_194:
[----:B------:R-:W-:Y:S05]  /*8be0*/  BSYNC B1 ;  /* 0x0000000000017941 */ /* 0x000fea0003800000 */
.L_x_193:
        /* <DEDUP_REMOVED lines=12> */
.L_x_196:
[----:B------:R-:W-:Y:S05]  /*8cb0*/  BSYNC B1 ;  /* 0x0000000000017941 */ /* 0x000fea0003800000 */
.L_x_195:
        /* <DEDUP_REMOVED lines=12> */
.L_x_198:
[----:B------:R-:W-:Y:S05]  /*8d80*/  BSYNC B1 ;  /* 0x0000000000017941 */ /* 0x000fea0003800000 */
.L_x_197:
[----:B------:R-:W-:Y:S05]  /*8d90*/  @P0 BRA `(.L_x_199) ;  /* 0x0000001400300947 */ /* 0x000fea0003800000 */
[----:B-----5:R-:W-:-:S04]  /*8da0*/  LOP3.LUT R7, R7, 0xff, RZ, 0xc0, !PT ;  /* 0x000000ff07077812 */ /* 0x020fc800078ec0ff */
[----:B------:R-:W-:-:S05]  /*8db0*/  F2FP.F16.E4M3.UNPACK_B R7, R7 ;  /* 0x00000007ff07723e */ /* 0x000fca00020006ff */
[----:B------:R-:W-:-:S05]  /*8dc0*/  HADD2.F32 R8, -RZ, R7.H0_H0 ;  /* 0x20000007ff087230 */ /* 0x000fca0000004100 */
[----:B------:R-:W-:-:S04]  /*8dd0*/  FMUL R7, R8, R11 ;  /* 0x0000000b08077220 */ /* 0x000fc80000400000 */
[----:B------:R-:W-:-:S05]  /*8de0*/  FFMA R7, R12, R10, R7 ;  /* 0x0000000a0c077223 */ /* 0x000fca0000000007 */
[----:B------:R-:W-:-:S05]  /*8df0*/  F2FP.SATFINITE.E4M3.F32.PACK_AB_MERGE_C R7, RZ, R7, RZ ;  /* 0x00000007ff07723e */ /* 0x000fca00048070ff */
[----:B------:R0:W-:Y:S01]  /*8e00*/  STG.E.U8 desc[UR36][R24.64+0x49], R7 ;  /* 0x0000490718007986 */ /* 0x0001e2000c101124 */
[----:B------:R-:W-:Y:S05]  /*8e10*/  BRA `(.L_x_199) ;  /* 0x0000001400107947 */ /* 0x000fea0003800000 */
.L_x_38:
[----:B------:R-:W-:Y:S01]  /*8e20*/  ISETP.GE.AND P3, PT, R42, 0x1, PT ;  /* 0x000000012a00780c */ /* 0x000fe20003f66270 */
[-C--:B--2---:R-:W-:Y:S01]  /*8e30*/  FMUL R171, R171, R10.reuse ;  /* 0x0000000aabab7220 */ /* 0x084fe20000400000 */
[-C--:B------:R-:W-:Y:S01]  /*8e40*/  FMUL R170, R170, R10.reuse ;  /* 0x0000000aaaaa7220 */ /* 0x080fe20000400000 */
[----:B------:R-:W-:Y:S01]  /*8e50*/  ISETP.GE.AND P2, PT, R42, 0x9, PT ;  /* 0x000000092a00780c */ /* 0x000fe20003f46270 */
[-C--:B------:R-:W-:Y:S01]  /*8e60*/  FMUL R165, R165, R10.reuse ;  /* 0x0000000aa5a57220 */ /* 0x080fe20000400000 */
[C---:B------:R-:W-:Y:S01]  /*8e70*/  ISETP.LT.OR P0, PT, R37.reuse, 0x1, !P3 ;  /* 0x000000012500780c */ /* 0x040fe20005f01670 */
[-C--:B------:R-:W-:Y:S01]  /*8e80*/  FMUL R166, R166, R10.reuse ;  /* 0x0000000aa6a67220 */ /* 0x080fe20000400000 */
[----:B------:R-:W-:Y:S01]  /*8e90*/  ISETP.LT.OR P6, PT, R37, 0x2, !P3 ;  /* 0x000000022500780c */ /* 0x000fe20005fc1670 */
[-C--:B------:R-:W-:Y:S01]  /*8ea0*/  FMUL R169, R169, R10.reuse ;  /* 0x0000000aa9a97220 */ /* 0x080fe20000400000 */
[----:B------:R-:W-:Y:S01]  /*8eb0*/  F2FP.SATFINITE.E4M3.F32.PACK_AB_MERGE_C R171, RZ, R171, RZ ;  /* 0x000000abffab723e */ /* 0x000fe200048070ff */
[----:B------:R-:W-:Y:S01]  /*8ec0*/  FMUL R168, R168, R10 ;  /* 0x0000000aa8a87220 */ /* 0x000fe20000400000 */
[----:B------:R-:W-:Y:S01]  /*8ed0*/  F2FP.SATFINITE.E4M3.F32.PACK_AB_MERGE_C R7, RZ, R170, RZ ;  /* 0x000000aaff07723e */ /* 0x000fe200048070ff */
[-C--:B------:R-:W-:Y:S01]  /*8ee0*/  FMUL R167, R167, R10.reuse ;  /* 0x0000000aa7a77220 */ /* 0x080fe20000400000 */
[C---:B------:R-:W-:Y:S01]  /*8ef0*/  ISETP.LT.OR P1, PT, R37.reuse, 0x2, !P2 ;  /* 0x000000022500780c */ /* 0x040fe20005721670 */
[-C--:B------:R-:W-:Y:S01]  /*8f00*/  FMUL R164, R164, R10.reuse ;  /* 0x0000000aa4a47220 */ /* 0x080fe20000400000 */
[----:B------:R-:W-:Y:S01]  /*8f10*/  ISETP.LT.OR P5, PT, R37, 0x9, !P3 ;  /* 0x000000092500780c */ /* 0x000fe20005fa1670 */
[-C--:B------:R-:W-:Y:S01]  /*8f20*/  FMUL R163, R163, R10.reuse ;  /* 0x0000000aa3a37220 */ /* 0x080fe20000400000 */
[----:B------:R-:W-:Y:S01]  /*8f30*/  F2FP.SATFINITE.E4M3.F32.PACK_AB_MERGE_C R165, RZ, R165, RZ ;  /* 0x000000a5ffa5723e */ /* 0x000fe200048070ff */
[----:B------:R-:W-:Y:S01]  /*8f40*/  @!P0 STG.E.U8 desc[UR36][R8.64], R171 ;  /* 0x000000ab08008986 */ /* 0x000fe2000c101124 */
[C---:B------:R-:W-:Y:S01]  /*8f50*/  ISETP.LT.OR P0, PT, R37.reuse, 0x1, !P2 ;  /* 0x000000012500780c */ /* 0x040fe20005701670 */
[----:B------:R-:W-:Y:S01]  /*8f60*/  FMUL R162, R162, R10 ;  /* 0x0000000aa2a27220 */ /* 0x000fe20000400000 */
[----:B------:R-:W-:Y:S01]  /*8f70*/  F2FP.SATFINITE.E4M3.F32.PACK_AB_MERGE_C R31, RZ, R166, RZ ;  /* 0x000000a6ff1f723e */ /* 0x000fe200048070ff */
[----:B------:R0:W-:Y:S01]  /*8f80*/  @!P6 STG.E.U8 desc[UR36][R8.64+0x1], R7 ;  /* 0x000001070800e986 */ /* 0x0001e2000c101124 */
[----:B------:R-:W-:Y:S01]  /*8f90*/  ISETP.LT.OR P6, PT, R37, 0xa, !P3 ;  /* 0x0000000a2500780c */ /* 0x000fe20005fc1670 */
[----:B------:R-:W-:Y:S01]  /*8fa0*/  FMUL R161, R161, R10 ;  /* 0x0000000aa1a17220 */ /* 0x000fe20000400000 */
[----:B------:R-:W-:Y:S01]  /*8fb0*/  F2FP.SATFINITE.E4M3.F32.PACK_AB_MERGE_C R169, RZ, R169, RZ ;  /* 0x000000a9ffa9723e */ /* 0x000fe200048070ff */
[----:B------:R1:W-:Y:S01]  /*8fc0*/  @!P1 STG.E.U8 desc[UR36][R28.64+0x1], R31 ;  /* 0x0000011f1c009986 */ /* 0x0003e2000c101124 */
[----:B------:R-:W-:Y:S01]  /*8fd0*/  F2FP.SATFINITE.E4M3.F32.PACK_AB_MERGE_C R33, RZ, R168, RZ ;  /* 0x000000a8ff21723e */ /* 0x000fe200048070ff */
[-C--:B------:R-:W-:Y:S01]  /*8fe0*/  FMUL R160, R160, R10.reuse ;  /* 0x0000000aa0a07220 */ /* 0x080fe20000400000 */
[----:B------:R-:W-:Y:S01]  /*8ff0*/  ISETP.GE.AND P1, PT, R42, 0x81, PT ;  /* 0x000000812a00780c */ /* 0x000fe20003f26270 */
[-C--:B------:R-:W-:Y:S01]  /*9000*/  FMUL R159, R159, R10.reuse ;  /* 0x0000000a9f9f7220 */ /* 0x080fe20000400000 */
[----:B------:R-:W-:Y:S01]  /*9010*/  F2FP.SATFINITE.E4M3.F32.PACK_AB_MERGE_C R167, RZ, R167, RZ ;  /* 0x000000a7ffa7723e */ /* 0x000fe200048070ff */
[----:B------:R-:W-:Y:S01]  /*9020*/  @!P0 STG.E.U8 desc[UR36][R28.64], R165 ;  /* 0x000000a51c008986 */ /* 0x000fe2000c101124 */
[C---:B------:R-:W-:Y:S01]  /*9030*/  ISETP.LT.OR P0, PT, R37.reuse, 0x9, !P2 ;  /* 0x000000092500780c */ /* 0x040fe20005701670 */
[----:B------:R-:W-:Y:S01]  /*9040*/  FMUL R158, R158, R10 ;  /* 0x0000000a9e9e7220 */ /* 0x000fe20000400000 */
[----:B0-----:R-:W-:Y:S01]  /*9050*/  F2FP.SATFINITE.E4M3.F32.PACK_AB_MERGE_C R7, RZ, R164, RZ ;  /* 0x000000a4ff07723e */ /* 0x001fe200048070ff */
[----:B------:R-:W-:Y:S01]  /*9060*/  @!P5 STG.E.U8 desc[UR36][R8.64+0x8], R169 ;  /* 0x000008a90800d986 */ /* 0x000fe2000c101124 */
[----:B------:R-:W-:Y:S01]  /*9070*/  ISETP.LT.OR P5, PT, R37, 0xa, !P2 ;  /* 0x0000000a2500780c */ /* 0x000fe200057a1670 */
[-C--:B------:R-:W-:Y:S01]  /*9080*/  FMUL R157, R157, R10.reuse ;  /* 0x0000000a9d9d7220 */ /* 0x080fe20000400000 */
[----:B------:R-:W-:Y:S01]  /*9090*/  F2FP.SATFINITE.E4M3.F32.PACK_AB_MERGE_C R163, RZ, R163, RZ ;  /* 0x000000a3ffa3723e */ /* 0x000fe200048070ff */
[----:B------:R-:W-:Y:S01]  /*90a0*/  @!P6 STG.E.U8 desc[UR36][R8.64+0x9], R33 ;  /* 0x000009210800e986 */ /* 0x000fe2000c101124 */
[----:B------:R-:W-:Y:S01]  /*90b0*/  ISETP.LT.OR P6, PT, R37, 0x1, !P1 ;  /* 0x000000012500780c */ /* 0x000fe20004fc1670 */
[----:B------:R-:W-:Y:S01]  /*90c0*/  FMUL R156, R156, R10 ;  /* 0x0000000a9c9c7220 */ /* 0x000fe20000400000 */
[----:B-1----:R-:W-:Y:S01]  /*90d0*/  F2FP.SATFINITE.E4M3.F32.PACK_AB_MERGE_C R31, RZ, R162, RZ ;  /* 0x000000a2ff1f723e */ /* 0x002fe200048070ff */
[-C--:B------:R-:W-:Y:S01]  /*90e0*/  FMUL R155, R155, R10.reuse ;  /* 0x0000000a9b9b7220 */ /* 0x080fe20000400000 */
[----:B------:R-:W-:Y:S01]  /*90f0*/  F2FP.SATFINITE.E4M3.F32.PACK_AB_MERGE_C R161, RZ, R161, RZ ;  /* 0x000000a1ffa1723e */ /* 0x000fe200048070ff */
[----:B------:R-:W-:Y:S01]  /*9100*/  @!P0 STG.E.U8 desc[UR36][R28.64+0x8], R167 ;  /* 0x000008a71c008986 */ /* 0x000fe2000c101124 */
[----:B------:R-:W-:Y:S01]  /*9110*/  ISETP.GE.AND P0, PT, R42, 0x89, PT ;  /* 0x000000892a00780c */ /* 0x000fe20003f06270 */
[-C--:B------:R-:W-:Y:S01]  /*9120*/  FMUL R154, R154, R10.reuse ;  /* 0x0000000a9a9a7220 */ /* 0x080fe20000400000 */
[----:B------:R-:W-:Y:S01]  /*9130*/  F2FP.SATFINITE.E4M3.F32.PACK_AB_MERGE_C R159, RZ, R159, RZ ;  /* 0x0000009fff9f723e */ /* 0x000fe200048070ff */
[----:B------:R0:W-:Y:S01]  /*9140*/  @!P5 STG.E.U8 desc[UR36][R28.64+0x9], R7 ;  /* 0x000009071c00d986 */ /* 0x0001e2000c101124 */
[----:B------:R-:W-:Y:S01]  /*9150*/  ISETP.LT.OR P5, PT, R37, 0x2, !P1 ;  /* 0x000000022500780c */ /* 0x000fe20004fa1670 */
[-C--:B------:R-:W-:Y:S01]  /*9160*/  FMUL R153, R153, R10.reuse ;  /* 0x0000000a99997220 */ /* 0x080fe20000400000 */
[----:B------:R-:W-:Y:S01]  /*9170*/  F2FP.SATFINITE.E4M3.F32.PACK_AB_MERGE_C R157, RZ, R157, RZ ;  /* 0x0000009dff9d723e */ /* 0x000fe200048070ff */
[----:B------:R-:W-:Y:S01]  /*9180*/  @!P6 STG.E.U8 desc[UR36][R26.64], R163 ;  /* 0x000000a31a00e986 */ /* 0x000fe2000c101124 */
[----:B------:R-:W-:Y:S01]  /*9190*/  ISETP.LT.OR P6, PT, R37, 0x1, !P0 ;  /* 0x000000012500780c */ /* 0x000fe200047c1670 */
[-C--:B------:R-:W-:Y:S01]  /*91a0*/  FMUL R152, R152, R10.reuse ;  /* 0x0000000a98987220 */ /* 0x080fe20000400000 */
[----:B------:R-:W-:Y:S01]  /*91b0*/  F2FP.SATFINITE.E4M3.F32.PACK_AB_MERGE_C R155, RZ, R155, RZ ;  /* 0x0000009bff9b723e */ /* 0x000fe200048070ff */
[-C--:B------:R-:W-:Y:S01]  /*91c0*/  FMUL R151, R151, R10.reuse ;  /* 0x0000000a97977220 */ /* 0x080fe20000400000 */
[----:B------:R-:W-:Y:S01]  /*91d0*/  F2FP.SATFINITE.E4M3.F32.PACK_AB_MERGE_C R153, RZ, R153, RZ ;  /* 0x00000099ff99723e */ /* 0x000fe200048070ff */
[-C--:B------:R-:W-:Y:S01]  /*91e0*/  FMUL R150, R150, R10.reuse ;  /* 0x0000000a96967220 */ /* 0x080fe20000400000 */
[----:B------:R-:W-:Y:S01]  /*91f0*/  FMUL R149, R149, R10 ;  /* 0x0000000a95957220 */ /* 0x000fe20000400000 */
[----:B0-----:R-:W-:Y:S01]  /*9200*/  F2FP.SATFINITE.E4M3.F32.PACK_AB_MERGE_C R7, RZ, R160, RZ ;  /* 0x000000a0ff07723e */ /* 0x001fe200048070ff */
[-C--:B------:R-:W-:Y:S01]  /*9210*/  FMUL R148, R148, R10.reuse ;  /* 0x0000000a94947220 */ /* 0x080fe20000400000 */
        /* <DEDUP_REMOVED lines=129> */
[----:B------:R-:W-:Y:S01]  /*9a30*/  FMUL R12, R12, R10 ;  /* 0x0000000a0c0c7220 */ /* 0x000fe20000400000 */
[----:B------:R-:W-:Y:S01]  /*9a40*/  @!P6 STG.E.U8 desc[UR36][R26.64+0x18], R143 ;  /* 0x0000188f1a00e986 */ /* 0x000fe2000c101124 */
[----:B------:R-:W-:-:S02]  /*9a50*/  ISETP.LT.OR P6, PT, R37, 0x19, !P0 ;  /* 0x000000192500780c */ /* 0x000fc400047c1670 */
[----:B------:R-:W-:Y:S02]  /*9a60*/  F2FP.SATFINITE.E4M3.F32.PACK_AB_MERGE_C R17, RZ, R17, RZ ;  /* 0x00000011ff11723e */ /* 0x000fe400048070ff */
[----:B------:R-:W-:Y:S02]  /*9a70*/  F2FP.SATFINITE.E4M3.F32.PACK_AB_MERGE_C R15, RZ, R15, RZ ;  /* 0x0000000fff0f723e */ /* 0x000fe400048070ff */
[----:B------:R-:W-:Y:S02]  /*9a80*/  F2FP.SATFINITE.E4M3.F32.PACK_AB_MERGE_C R13, RZ, R13, RZ ;  /* 0x0000000dff0d723e */ /* 0x000fe400048070ff */
[----:B0-----:R-:W-:Y:S01]  /*9a90*/  F2FP.SATFINITE.E4M3.F32.PACK_AB_MERGE_C R7, RZ, R140, RZ ;  /* 0x0000008cff07723e */ /* 0x001fe200048070ff */
[----:B------:R0:W-:Y:S01]  /*9aa0*/  @!P5 STG.E.U8 desc[UR36][R26.64+0x19], R31 ;  /* 0x0000191f1a00d986 */ /* 0x0001e2000c101124 */
[----:B------:R-:W-:-:S03]  /*9ab0*/  ISETP.LT.OR P5, PT, R37, 0x1a, !P0 ;  /* 0x0000001a2500780c */ /* 0x000fc600047a1670 */
[----:B------:R-:W-:Y:S01]  /*9ac0*/  @!P6 STG.E.U8 desc[UR36][R24.64+0x18], R141 ;  /* 0x0000188d1800e986 */ /* 0x000fe2000c101124 */
[----:B------:R-:W-:Y:S02]  /*9ad0*/  ISETP.LT.OR P6, PT, R37, 0x21, !P3 ;  /* 0x000000212500780c */ /* 0x000fe40005fc1670 */
[----:B0-----:R-:W-:-:S07]  /*9ae0*/  F2FP.SATFINITE.E4M3.F32.PACK_AB_MERGE_C R31, RZ, R138, RZ ;  /* 0x0000008aff1f723e */ /* 0x001fce00048070ff */
        /* <DEDUP_REMOVED lines=88> */
[C---:B------:R-:W-:Y:S02]  /*a070*/  ISETP.LT.OR P6, PT, R37.reuse, 0x49, !P3 ;  /* 0x000000492500780c */ /* 0x040fe40005fc1670 */
[----:B------:R-:W-:Y:S02]  /*a080*/  ISETP.LT.OR P3, PT, R37, 0x4a, !P3 ;  /* 0x0000004a2500780c */ /* 0x000fe40005f61670 */
[----:B0-----:R-:W-:-:S05]  /*a090*/  F2FP.SATFINITE.E4M3.F32.PACK_AB_MERGE_C R31, RZ, R22, RZ ;  /* 0x00000016ff1f723e */ /* 0x001fca00048070ff */
[----:B------:R0:W-:Y:S01]  /*a0a0*/  @!P5 STG.E.U8 desc[UR36][R28.64+0x41], R7 ;  /* 0x000041071c00d986 */ /* 0x0001e2000c101124 */
[C---:B------:R-:W-:Y:S02]  /*a0b0*/  ISETP.LT.OR P5, PT, R37.reuse, 0x49, !P2 ;  /* 0x000000492500780c */ /* 0x040fe400057a1670 */
[C---:B------:R-:W-:Y:S01]  /*a0c0*/  ISETP.LT.OR P2, PT, R37.reuse, 0x4a, !P2 ;  /* 0x0000004a2500780c */ /* 0x040fe20005741670 */
[----:B------:R-:W-:Y:S01]  /*a0d0*/  @!P6 STG.E.U8 desc[UR36][R8.64+0x48], R23 ;  /* 0x000048170800e986 */ /* 0x000fe2000c101124 */
[----:B------:R-:W-:-:S03]  /*a0e0*/  ISETP.LT.OR P6, PT, R37, 0x41, !P1 ;  /* 0x000000412500780c */ /* 0x000fc60004fc1670 */
[----:B------:R1:W-:Y:S01]  /*a0f0*/  @!P3 STG.E.U8 desc[UR36][R8.64+0x49], R31 ;  /* 0x0000491f0800b986 */ /* 0x0003e2000c101124 */
[----:B------:R-:W-:Y:S02]  /*a100*/  ISETP.LT.OR P3, PT, R37, 0x42, !P1 ;  /* 0x000000422500780c */ /* 0x000fe40004f61670 */
[----:B0-----:R-:W-:-:S03]  /*a110*/  F2FP.SATFINITE.E4M3.F32.PACK_AB_MERGE_C R7, RZ, R20, RZ ;  /* 0x00000014ff07723e */ /* 0x001fc600048070ff */
[----:B------:R-:W-:Y:S01]  /*a120*/  @!P5 STG.E.U8 desc[UR36][R28.64+0x48], R21 ;  /* 0x000048151c00d986 */ /* 0x000fe2000c101124 */
[----:B------:R-:W-:-:S03]  /*a130*/  ISETP.LT.OR P5, PT, R37, 0x41, !P0 ;  /* 0x000000412500780c */ /* 0x000fc600047a1670 */
[----:B------:R0:W-:Y:S01]  /*a140*/  @!P2 STG.E.U8 desc[UR36][R28.64+0x49], R7 ;  /* 0x000049071c00a986 */ /* 0x0001e2000c101124 */
[C---:B------:R-:W-:Y:S02]  /*a150*/  ISETP.LT.OR P2, PT, R37.reuse, 0x49, !P1 ;  /* 0x000000492500780c */ /* 0x040fe40004f41670 */
[----:B-1----:R-:W-:Y:S01]  /*a160*/  F2FP.SATFINITE.E4M3.F32.PACK_AB_MERGE_C R9, RZ, R18, RZ ;  /* 0x00000012ff09723e */ /* 0x002fe200048070ff */
[----:B------:R1:W-:Y:S01]  /*a170*/  @!P6 STG.E.U8 desc[UR36][R26.64+0x40], R19 ;  /* 0x000040131a00e986 */ /* 0x0003e2000c101124 */
[C---:B------:R-:W-:Y:S02]  /*a180*/  ISETP.LT.OR P6, PT, R37.reuse, 0x42, !P0 ;  /* 0x000000422500780c */ /* 0x040fe400047c1670 */
[C---:B------:R-:W-:Y:S01]  /*a190*/  ISETP.LT.OR P1, PT, R37.reuse, 0x4a, !P1 ;  /* 0x0000004a2500780c */ /* 0x040fe20004f21670 */
[----:B------:R2:W-:Y:S01]  /*a1a0*/  @!P3 STG.E.U8 desc[UR36][R26.64+0x41], R9 ;  /* 0x000041091a00b986 */ /* 0x0005e2000c101124 */
[C---:B------:R-:W-:Y:S02]  /*a1b0*/  ISETP.LT.OR P3, PT, R37.reuse, 0x49, !P0 ;  /* 0x000000492500780c */ /* 0x040fe40004761670 */
[----:B------:R-:W-:Y:S01]  /*a1c0*/  ISETP.LT.OR P0, PT, R37, 0x4a, !P0 ;  /* 0x0000004a2500780c */ /* 0x000fe20004701670 */
[----:B------:R3:W-:Y:S01]  /*a1d0*/  @!P5 STG.E.U8 desc[UR36][R24.64+0x40], R17 ;  /* 0x000040111800d986 */ /* 0x0007e2000c101124 */
[----:B0-----:R-:W-:-:S02]  /*a1e0*/  F2FP.SATFINITE.E4M3.F32.PACK_AB_MERGE_C R7, RZ, R16, RZ ;  /* 0x00000010ff07723e */ /* 0x001fc400048070ff */
[----:B-1----:R-:W-:-:S03]  /*a1f0*/  F2FP.SATFINITE.E4M3.F32.PACK_AB_MERGE_C R19, RZ, R12, RZ ;  /* 0x0000000cff13723e */ /* 0x002fc600048070ff */
[----:B------:R3:W-:Y:S01]  /*a200*/  @!P6 STG.E.U8 desc[UR36][R24.64+0x41], R7 ;  /* 0x000041071800e986 */ /* 0x0007e2000c101124 */
[----:B--2---:R-:W-:-:S03]  /*a210*/  F2FP.SATFINITE.E4M3.F32.PACK_AB_MERGE_C R9, RZ, R14, RZ ;  /* 0x0000000eff09723e */ /* 0x004fc600048070ff */
[----:B------:R3:W-:Y:S04]  /*a220*/  @!P2 STG.E.U8 desc[UR36][R26.64+0x48], R15 ;  /* 0x0000480f1a00a986 */ /* 0x0007e8000c101124 */
[----:B------:R3:W-:Y:S04]  /*a230*/  @!P1 STG.E.U8 desc[UR36][R26.64+0x49], R9 ;  /* 0x000049091a009986 */ /* 0x0007e8000c101124 */
[----:B------:R3:W-:Y:S04]  /*a240*/  @!P3 STG.E.U8 desc[UR36][R24.64+0x48], R13 ;  /* 0x0000480d1800b986 */ /* 0x0007e8000c101124 */
[----:B------:R3:W-:Y:S02]  /*a250*/  @!P0 STG.E.U8 desc[UR36][R24.64+0x49], R19 ;  /* 0x0000491318008986 */ /* 0x0007e4000c101124 */
.L_x_199:
[----:B------:R-:W-:Y:S05]  /*a260*/  BSYNC B0 ;  /* 0x0000000000007941 */ /* 0x000fea0003800000 */
.L_x_37:
[----:B------:R-:W-:Y:S01]  /*a270*/  ULDC UR6, c[0x0][0xc] ;  /* 0x0000030000067ab9 */ /* 0x000fe20000000800 */
[----:B------:R-:W-:Y:S01]  /*a280*/  ULDC UR7, c[0x0][0x10] ;  /* 0x0000040000077ab9 */ /* 0x000fe20000000800 */
[----:B0--3-5:R-:W0:Y:S01]  /*a290*/  LDC R7, c[0x0][0x14] ;  /* 0x00000500ff077b82 */ /* 0x029e220000000800 */
[----:B------:R-:W-:Y:S01]  /*a2a0*/  UIMAD.WIDE.U32 UR6, UR6, UR7, URZ ;  /* 0x00000007060672a5 */ /* 0x000fe2000f8e003f */
[----:B------:R-:W-:Y:S01]  /*a2b0*/  PRMT R9, RZ, 0x7610, R9 ;  /* 0x00007610ff097816 */ /* 0x000fe20000000009 */
[----:B------:R-:W-:-:S04]  /*a2c0*/  IMAD.MOV.U32 R8, RZ, RZ, -0x1 ;  /* 0xffffffffff087424 */ /* 0x000fc800078e00ff */
[----:B0-----:R-:W-:-:S04]  /*a2d0*/  IMAD.WIDE.U32 R2, R7, UR6, R2 ;  /* 0x0000000607027c25 */ /* 0x001fc8000f8e0002 */
[----:B------:R-:W-:Y:S01]  /*a2e0*/  IMAD R7, R7, UR7, RZ ;  /* 0x0000000707077c24 */ /* 0x000fe2000f8e02ff */
[----:B------:R-:W-:Y:S02]  /*a2f0*/  ULDC.64 UR6, c[0x0][0x650] ;  /* 0x0001940000067ab9 */ /* 0x000fe40000000a00 */
[----:B------:R-:W-:Y:S01]  /*a300*/  ISETP.GE.U32.AND P0, PT, R2, UR6, PT ;  /* 0x0000000602007c0c */ /* 0x000fe2000bf06070 */
[----:B------:R-:W-:Y:S02]  /*a310*/  IMAD.IADD R3, R3, 0x1, R7 ;  /* 0x0000000103037824 */ /* 0x000fe400078e0207 */
[----:B------:R-:W-:-:S03]  /*a320*/  IMAD.MOV.U32 R7, RZ, RZ, -0x1 ;  /* 0xffffffffff077424 */ /* 0x000fc600078e00ff */
[----:B------:R-:W-:-:S13]  /*a330*/  ISETP.GE.U32.AND.EX P0, PT, R3, UR7, PT, P0 ;  /* 0x0000000703007c0c */ /* 0x000fda000bf06100 */
[----:B------:R-:W-:Y:S05]  /*a340*/  @P0 BRA `(.L_x_200) ;  /* 0x0000000400600947 */ /* 0x000fea0003800000 */
[----:B------:R-:W0:Y:S01]  /*a350*/  S2R R22, SR_CTAID.X ;  /* 0x0000000000167919 */ /* 0x000e220000002500 */
[----:B------:R-:W3:Y:S01]  /*a360*/  LDC.64 R16, c[0x0][0x628] ;  /* 0x00018a00ff107b82 */ /* 0x000ee20000000a00 */
[----:B------:R-:W-:Y:S01]  /*a370*/  ULDC UR6, c[0x0][0x150] ;  /* 0x0000540000067ab9 */ /* 0x000fe20000000800 */
[----:B------:R-:W-:Y:S01]  /*a380*/  IMAD.MOV.U32 R14, RZ, RZ, R2 ;  /* 0x000000ffff0e7224 */ /* 0x000fe200078e0002 */
[----:B------:R-:W0:Y:S01]  /*a390*/  S2R R24, SR_CTAID.Y ;  /* 0x0000000000187919 */ /* 0x000e220000002600 */
[----:B------:R-:W-:-:S04]  /*a3a0*/  IMAD.MOV.U32 R15, RZ, RZ, R3 ;  /* 0x000000ffff0f7224 */ /* 0x000fc800078e0003 */
[----:B------:R-:W1:Y:S08]  /*a3b0*/  LDC R25, c[0x0][0x144] ;  /* 0x00005100ff197b82 */ /* 0x000e700000000800 */
[----:B------:R-:W1:Y:S08]  /*a3c0*/  LDC R18, c[0x0][0x630] ;  /* 0x00018c00ff127b82 */ /* 0x000e700000000800 */
[----:B------:R-:W1:Y:S01]  /*a3d0*/  LDC.64 R20, c[0x0][0x620] ;  /* 0x00018800ff147b82 */ /* 0x000e620000000a00 */
[----:B---3--:R-:W-:-:S04]  /*a3e0*/  ISETP.NE.U32.AND P0, PT, R16, RZ, PT ;  /* 0x000000ff1000720c */ /* 0x008fc80003f05070 */
[----:B------:R-:W-:Y:S02]  /*a3f0*/  ISETP.NE.AND.EX P0, PT, R17, RZ, PT, P0 ;  /* 0x000000ff1100720c */ /* 0x000fe40003f05300 */
[----:B0-----:R-:W-:-:S05]  /*a400*/  I2FP.F32.U32 R7, R22 ;  /* 0x0000001600077245 */ /* 0x001fca0000201000 */
[----:B------:R-:W-:-:S04]  /*a410*/  FMUL R7, R7, UR6 ;  /* 0x0000000607077c20 */ /* 0x000fc80008400000 */
[----:B------:R0:W3:Y:S02]  /*a420*/  F2I.U32.TRUNC.NTZ R23, R7 ;  /* 0x0000000700177305 */ /* 0x0000e4000020f000 */
[----:B------:R-:W-:Y:S05]  /*a430*/  @!P0 BRA `(.L_x_201) ;  /* 0x0000000000288947 */ /* 0x000fea0003800000 */
[----:B0-----:R-:W0:Y:S02]  /*a440*/  LDC R7, c[0x0][0x634] ;  /* 0x00018d00ff077b82 */ /* 0x001e240000000800 */
        /* <DEDUP_REMOVED lines=9> */
.L_x_201:
[-CC-:B-1----:R-:W-:Y:S01]  /*a4e0*/  SHF.R.U64 R19, R14, R18.reuse, R15.reuse ;  /* 0x000000120e137219 */ /* 0x182fe2000000120f */
[----:B------:R-:W1:Y:S01]  /*a4f0*/  LDC.64 R30, c[0x0][0x640] ;  /* 0x00019000ff1e7b82 */ /* 0x000e620000000a00 */
[----:B0-----:R-:W-:Y:S01]  /*a500*/  SHF.R.U32.HI R7, RZ, R18, R15 ;  /* 0x00000012ff077219 */ /* 0x001fe2000001160f */
[----:B---3--:R-:W-:Y:S01]  /*a510*/  IMAD.MOV R23, RZ, RZ, -R23 ;  /* 0x000000ffff177224 */ /* 0x008fe200078e0a17 */
[----:B------:R-:W-:Y:S01]  /*a520*/  IADD3 R13, P0, RZ, -R19, RZ ;  /* 0x80000013ff0d7210 */ /* 0x000fe20007f1e0ff */
[----:B------:R-:W-:Y:S02]  /*a530*/  ULDC UR6, c[0x0][0x154] ;  /* 0x0000550000067ab9 */ /* 0x000fe40000000800 */
[----:B------:R-:W-:Y:S02]  /*a540*/  IMAD R25, R25, R23, R22 ;  /* 0x0000001719197224 */ /* 0x000fe400078e0216 */
[----:B------:R-:W0:Y:S01]  /*a550*/  LDC R14, c[0x0][0x618] ;  /* 0x00018600ff0e7b82 */ /* 0x000e220000000800 */
[----:B------:R-:W-:-:S02]  /*a560*/  IMAD.X R7, RZ, RZ, ~R7, P0 ;  /* 0x000000ffff077224 */ /* 0x000fc400000e0e07 */
[----:B------:R-:W-:-:S04]  /*a570*/  IMAD.WIDE.U32 R8, R13, R20, R2 ;  /* 0x000000140d087225 */ /* 0x000fc800078e0002 */
[----:B------:R-:W-:Y:S01]  /*a580*/  IMAD R12, R7, R20, RZ ;  /* 0x00000014070c7224 */ /* 0x000fe200078e02ff */
[----:B------:R-:W3:Y:S03]  /*a590*/  LDC R26, c[0x0][0x608] ;  /* 0x00018200ff1a7b82 */ /* 0x000ee60000000800 */
[----:B------:R-:W-:Y:S02]  /*a5a0*/  IMAD R7, R13, R21, R12 ;  /* 0x000000150d077224 */ /* 0x000fe400078e020c */
[----:B------:R-:W-:Y:S02]  /*a5b0*/  IMAD.MOV.U32 R13, RZ, RZ, 0x1 ;  /* 0x00000001ff0d7424 */ /* 0x000fe400078e00ff */
[----:B------:R-:W-:Y:S01]  /*a5c0*/  IMAD.IADD R7, R9, 0x1, R7 ;  /* 0x0000000109077824 */ /* 0x000fe200078e0207 */
[----:B------:R-:W5:Y:S01]  /*a5d0*/  LDC R28, c[0x0][0x658] ;  /* 0x00019600ff1c7b82 */ /* 0x000f620000000800 */
[----:B------:R-:W-:-:S02]  /*a5e0*/  I2FP.F32.U32 R9, R24 ;  /* 0x0000001800097245 */ /* 0x000fc40000201000 */
[----:B-1----:R-:W-:-:S03]  /*a5f0*/  ISETP.NE.U32.AND P0, PT, R30, RZ, PT ;  /* 0x000000ff1e00720c */ /* 0x002fc60003f05070 */
[----:B------:R-:W-:Y:S01]  /*a600*/  FMUL R12, R9, UR6 ;  /* 0x00000006090c7c20 */ /* 0x000fe20008400000 */
[----:B------:R-:W-:Y:S01]  /*a610*/  ISETP.NE.AND.EX P0, PT, R31, RZ, PT, P0 ;  /* 0x000000ff1f00720c */ /* 0x000fe20003f05300 */
[----:B------:R-:W1:Y:S01]  /*a620*/  LDC R23, c[0x0][0x148] ;  /* 0x00005200ff177b82 */ /* 0x000e620000000800 */
[-CC-:B0-----:R-:W-:Y:S01]  /*a630*/  SHF.R.U64 R18, R8, R14.reuse, R7.reuse ;  /* 0x0000000e08127219 */ /* 0x181fe20000001207 */
[----:B------:R0:W0:Y:S01]  /*a640*/  F2I.U32.TRUNC.NTZ R20, R12 ;  /* 0x0000000c00147305 */ /* 0x000022000020f000 */
[----:B------:R-:W-:Y:S01]  /*a650*/  SHF.R.U32.HI R7, RZ, R14, R7 ;  /* 0x0000000eff077219 */ /* 0x000fe20000011607 */
[----:B------:R-:W-:-:S04]  /*a660*/  IMAD.MOV.U32 R9, RZ, RZ, -0x1 ;  /* 0xffffffffff097424 */ /* 0x000fc800078e00ff */
[----:B------:R-:W0:Y:S01]  /*a670*/  LDC R22, c[0x0][0x600] ;  /* 0x00018000ff167b82 */ /* 0x000e220000000800 */
[-CC-:B---3--:R-:W-:Y:S02]  /*a680*/  SHF.R.U64 R16, R18, R26.reuse, R7.reuse ;  /* 0x0000001a12107219 */ /* 0x188fe40000001207 */
[----:B------:R-:W-:-:S05]  /*a690*/  SHF.R.U32.HI R7, RZ, R26, R7 ;  /* 0x0000001aff077219 */ /* 0x000fca0000011607 */
[----:B------:R-:W3:Y:S01]  /*a6a0*/  LDC R29, c[0x0][0x648] ;  /* 0x00019200ff1d7b82 */ /* 0x000ee20000000800 */
[-C--:B-----5:R-:W-:Y:S02]  /*a6b0*/  SHF.L.U32 R8, R9, R28.reuse, RZ ;  /* 0x0000001c09087219 */ /* 0x0a0fe400000006ff */
[-CC-:B------:R-:W-:Y:S02]  /*a6c0*/  SHF.R.U64 R21, R16, R28.reuse, R7.reuse ;  /* 0x0000001c10157219 */ /* 0x180fe40000001207 */
[----:B------:R-:W-:Y:S02]  /*a6d0*/  SHF.R.U32.HI R9, RZ, R28, R7 ;  /* 0x0000001cff097219 */ /* 0x000fe40000011607 */
[----:B------:R-:W-:Y:S01]  /*a6e0*/  LOP3.LUT R27, RZ, R8, RZ, 0x33, !PT ;  /* 0x00000008ff1b7212 */ /* 0x000fe200078e33ff */
[----:B------:R-:W0:Y:S01]  /*a6f0*/  LDC R32, c[0x0][0x638] ;  /* 0x00018e00ff207b82 */ /* 0x000e220000000800 */
[----:B------:R-:W-:Y:S01]  /*a700*/  SHF.L.U32 R28, R13, R28, RZ ;  /* 0x0000001c0d1c7219 */ /* 0x000fe200000006ff */
[----:B------:R-:W-:-:S06]  /*a710*/  IMAD.MOV.U32 R8, RZ, RZ, R21 ;  /* 0x000000ffff087224 */ /* 0x000fcc00078e0015 */
[----:B------:R-:W0:Y:S01]  /*a720*/  LDC R33, c[0x0][0x610] ;  /* 0x00018400ff217b82 */ /* 0x000e220000000800 */
[----:B------:R-:W-:Y:S05]  /*a730*/  @!P0 BRA `(.L_x_202) ;  /* 0x0000000000288947 */ /* 0x000fea0003800000 */
[----:B------:R-:W5:Y:S02]  /*a740*/  LDC R8, c[0x0][0x64c] ;  /* 0x00019300ff087b82 */ /* 0x000f640000000800 */
[----:B-----5:R-:W-:-:S05]  /*a750*/  IADD3 R7, P0, R21, R8, RZ ;  /* 0x0000000815077210 */ /* 0x020fca0007f1e0ff */
[----:B------:R-:W-:-:S04]  /*a760*/  IMAD.X R17, RZ, RZ, R9, P0 ;  /* 0x000000ffff117224 */ /* 0x000fc800000e0609 */
[----:B------:R-:W-:-:S04]  /*a770*/  IMAD.WIDE.U32 R8, R17, R30, RZ ;  /* 0x0000001e11087225 */ /* 0x000fc800078e00ff */
[----:B0-----:R-:W-:-:S04]  /*a780*/  IMAD.WIDE.U32 R12, P0, R7, R31, R8 ;  /* 0x0000001f070c7225 */ /* 0x001fc80007800008 */
[----:B------:R-:W-:-:S04]  /*a790*/  IMAD.WIDE.U32 R8, R7, R30, RZ ;  /* 0x0000001e07087225 */ /* 0x000fc800078e00ff */
[----:B------:R-:W-:Y:S01]  /*a7a0*/  IMAD.X R15, RZ, RZ, RZ, P0 ;  /* 0x000000ffff0f7224 */ /* 0x000fe200000e06ff */
[----:B------:R-:W-:Y:S01]  /*a7b0*/  IADD3 RZ, P0, R9, R12, RZ ;  /* 0x0000000c09ff7210 */ /* 0x000fe20007f1e0ff */
[----:B------:R-:W-:-:S04]  /*a7c0*/  IMAD.MOV.U32 R14, RZ, RZ, R13 ;  /* 0x000000ffff0e7224 */ /* 0x000fc800078e000d */
[----:B------:R-:W-:-:S08]  /*a7d0*/  IMAD.WIDE.U32.X R8, R17, R31, R14, P0 ;  /* 0x0000001f11087225 */ /* 0x000fd000000e040e */
.L_x_202:
[----:B---3--:R-:W-:Y:S01]  /*a7e0*/  SHF.R.U64 R7, R8, R29, R9 ;  /* 0x0000001d08077219 */ /* 0x008fe20000001209 */
[----:B0-----:R-:W-:Y:S01]  /*a7f0*/  VIADD R9, R22, 0xffffffff ;  /* 0xffffffff16097836 */ /* 0x001fe20000000000 */
[----:B------:R-:W-:Y:S01]  /*a800*/  LOP3.LUT R36, R16, R27, RZ, 0xc0, !PT ;  /* 0x0000001b10247212 */ /* 0x000fe200078ec0ff */
[----:B------:R-:W-:Y:S02]  /*a810*/  IMAD.MOV R20, RZ, RZ, -R20 ;  /* 0x000000ffff147224 */ /* 0x000fe400078e0a14 */
[----:B------:R-:W-:Y:S01]  /*a820*/  IMAD.MOV R8, RZ, RZ, -R7 ;  /* 0x000000ffff087224 */ /* 0x000fe200078e0a07 */
[----:B------:R-:W-:Y:S01]  /*a830*/  LOP3.LUT R18, R18, R9, RZ, 0xc0, !PT ;  /* 0x0000000912127212 */ /* 0x000fe200078ec0ff */
[----:B------:R-:W-:Y:S02]  /*a840*/  IMAD R36, R28, R7, R36 ;  /* 0x000000071c247224 */ /* 0x000fe400078e0224 */
[----:B-1----:R-:W-:Y:S02]  /*a850*/  @P4 IMAD R25, R23, R20, R24 ;  /* 0x0000001417194224 */ /* 0x002fe400078e0218 */
[----:B------:R-:W-:-:S02]  /*a860*/  IMAD R7, R8, R32, R21 ;  /* 0x0000002008077224 */ /* 0x000fc400078e0215 */
[----:B------:R-:W-:Y:S02]  /*a870*/  IMAD R36, R36, R33, R25 ;  /* 0x0000002124247224 */ /* 0x000fe400078e0219 */
[----:B------:R-:W-:Y:S02]  /*a880*/  IMAD R7, R7, R22, R18 ;  /* 0x0000001607077224 */ /* 0x000fe400078e0212 */
[----:B------:R-:W-:-:S03]  /*a890*/  IMAD.MOV.U32 R9, RZ, RZ, 0x1 ;  /* 0x00000001ff097424 */ /* 0x000fc600078e00ff */
[----:B------:R-:W-:Y:S02]  /*a8a0*/  SEL R8, R7, R36, !P4 ;  /* 0x0000002407087207 */ /* 0x000fe40006000000 */
[----:B------:R-:W-:Y:S01]  /*a8b0*/  SEL R36, R36, R7, !P4 ;  /* 0x0000000724247207 */ /* 0x000fe20006000000 */
[----:B------:R-:W-:-:S07]  /*a8c0*/  IMAD.MOV.U32 R7, RZ, RZ, R19 ;  /* 0x000000ffff077224 */ /* 0x000fce00078e0013 */
.L_x_200:
[----:B------:R-:W-:Y:S01]  /*a8d0*/  LOP3.LUT P0, RZ, R9, 0xff, RZ, 0xc0, !PT ;  /* 0x000000ff09ff7812 */ /* 0x000fe2000780c0ff */
[----:B------:R-:W-:-:S12]  /*a8e0*/  IMAD.MOV.U32 R9, RZ, RZ, R36 ;  /* 0x000000ffff097224 */ /* 0x000fd800078e0024 */
[----:B------:R-:W-:Y:S05]  /*a8f0*/  @P0 BRA `(.L_x_203) ;  /* 0xffffff6800440947 */ /* 0x000fea000383ffff */
[----:B------:R-:W-:Y:S05]  /*a900*/  EXIT ;  /* 0x000000000000794d */ /* 0x000fea0003800000 */
.L_x_7:
[----:B0-----:R-:W-:Y:S01]  /*a910*/  ULDC.64 UR4, c[0x0][0x650] ;  /* 0x0001940000047ab9 */ /* 0x001fe20000000a00 */
        /* <DEDUP_REMOVED lines=25> */
.L_x_205:
[----:B------:R-:W0:Y:S01]  /*aab0*/  LDC.64 R28, c[0x0][0x640] ;  /* 0x00019000ff1c7b82 */ /* 0x000e220000000a00 */
[-CC-:B------:R-:W-:Y:S01]  /*aac0*/  SHF.R.U64 R21, R16, R6.reuse, R17.reuse ;  /* 0x0000000610157219 */ /* 0x180fe20000001211 */
[----:B------:R-:W-:Y:S01]  /*aad0*/  IMAD.MOV.U32 R31, RZ, RZ, 0x1 ;  /* 0x00000001ff1f7424 */ /* 0x000fe200078e00ff */
[----:B------:R-:W-:Y:S02]  /*aae0*/  SHF.R.U32.HI R5, RZ, R6, R17 ;  /* 0x00000006ff057219 */ /* 0x000fe40000011611 */
[----:B------:R-:W-:-:S03]  /*aaf0*/  IADD3 R15, P0, RZ, -R21, RZ ;  /* 0x80000015ff0f7210 */ /* 0x000fc60007f1e0ff */
[----:B------:R-:W1:Y:S02]  /*ab00*/  LDC R14, c[0x0][0x618] ;  /* 0x00018600ff0e7b82 */ /* 0x000e640000000800 */
[----:B------:R-:W-:Y:S02]  /*ab10*/  IMAD.X R5, RZ, RZ, ~R5, P0 ;  /* 0x000000ffff057224 */ /* 0x000fe400000e0e05 */
[----:B------:R-:W-:-:S04]  /*ab20*/  IMAD.WIDE.U32 R8, R15, R22, R2 ;  /* 0x000000160f087225 */ /* 0x000fc800078e0002 */
[----:B------:R-:W2:Y:S01]  /*ab30*/  LDC R16, c[0x0][0x608] ;  /* 0x00018200ff107b82 */ /* 0x000ea20000000800 */
[----:B------:R-:W-:-:S04]  /*ab40*/  IMAD R6, R5, R22, RZ ;  /* 0x0000001605067224 */ /* 0x000fc800078e02ff */
[----:B------:R-:W-:-:S03]  /*ab50*/  IMAD R5, R15, R23, R6 ;  /* 0x000000170f057224 */ /* 0x000fc600078e0206 */
[----:B------:R-:W3:Y:S01]  /*ab60*/  LDC R26, c[0x0][0x658] ;  /* 0x00019600ff1a7b82 */ /* 0x000ee20000000800 */
[----:B------:R-:W-:Y:S01]  /*ab70*/  IMAD.IADD R5, R9, 0x1, R5 ;  /* 0x0000000109057824 */ /* 0x000fe200078e0205 */
[----:B0-----:R-:W-:Y:S01]  /*ab80*/  ISETP.NE.U32.AND P0, PT, R28, RZ, PT ;  /* 0x000000ff1c00720c */ /* 0x001fe20003f05070 */
[----:B------:R-:W-:-:S03]  /*ab90*/  IMAD.MOV.U32 R9, RZ, RZ, -0x1 ;  /* 0xffffffffff097424 */ /* 0x000fc600078e00ff */
[----:B------:R-:W-:Y:S02]  /*aba0*/  ISETP.NE.AND.EX P0, PT, R29, RZ, PT, P0 ;  /* 0x000000ff1d00720c */ /* 0x000fe40003f05300 */
[----:B------:R-:W0:Y:S01]  /*abb0*/  LDC R24, c[0x0][0x600] ;  /* 0x00018000ff187b82 */ /* 0x000e220000000800 */
[-CC-:B-1----:R-:W-:Y:S02]  /*abc0*/  SHF.R.U64 R18, R8, R14.reuse, R5.reuse ;  /* 0x0000000e08127219 */ /* 0x182fe40000001205 */
[----:B------:R-:W-:-:S05]  /*abd0*/  SHF.R.U32.HI R5, RZ, R14, R5 ;  /* 0x0000000eff057219 */ /* 0x000fca0000011605 */
        /* <DEDUP_REMOVED lines=21> */
.L_x_206:
[----:B-1----:R-:W-:Y:S01]  /*ad30*/  SHF.R.U64 R6, R8, R25, R9 ;  /* 0x0000001908067219 */ /* 0x002fe20000001209 */
[----:B0-----:R-:W-:Y:S01]  /*ad40*/  VIADD R11, R24, 0xffffffff ;  /* 0xffffffff180b7836 */ /* 0x001fe20000000000 */
[----:B------:R-:W-:Y:S01]  /*ad50*/  SHF.L.U32 R9, R31, R26, RZ ;  /* 0x0000001a1f097219 */ /* 0x000fe200000006ff */
[----:B------:R-:W-:Y:S01]  /*ad60*/  @P4 IMAD R12, R13, R20, R10 ;  /* 0x000000140d0c4224 */ /* 0x000fe200078e020a */
[----:B------:R-:W-:Y:S01]  /*ad70*/  LOP3.LUT R5, R22, R33, RZ, 0xc0, !PT ;  /* 0x0000002116057212 */ /* 0x000fe200078ec0ff */
[----:B------:R-:W-:Y:S01]  /*ad80*/  IMAD.MOV R8, RZ, RZ, -R6 ;  /* 0x000000ffff087224 */ /* 0x000fe200078e0a06 */
[----:B------:R-:W-:Y:S01]  /*ad90*/  LOP3.LUT R18, R18, R11, RZ, 0xc0, !PT ;  /* 0x0000000b12127212 */ /* 0x000fe200078ec0ff */
[----:B------:R-:W-:Y:S02]  /*ada0*/  IMAD.MOV.U32 R16, RZ, RZ, R21 ;  /* 0x000000ffff107224 */ /* 0x000fe400078e0015 */
[----:B------:R-:W-:Y:S02]  /*adb0*/  IMAD R9, R9, R6, R5 ;  /* 0x0000000609097224 */ /* 0x000fe400078e0205 */
[----:B--2---:R-:W-:-:S02]  /*adc0*/  IMAD R5, R8, R27, R23 ;  /* 0x0000001b08057224 */ /* 0x004fc400078e0217 */
[----:B---3--:R-:W-:Y:S02]  /*add0*/  IMAD R6, R9, R30, R12 ;  /* 0x0000001e09067224 */ /* 0x008fe400078e020c */
[----:B------:R-:W-:Y:S02]  /*ade0*/  IMAD.MOV.U32 R8, RZ, RZ, 0x1 ;  /* 0x00000001ff087424 */ /* 0x000fe400078e00ff */
[----:B------:R-:W-:-:S03]  /*adf0*/  IMAD R9, R5, R24, R18 ;  /* 0x0000001805097224 */ /* 0x000fc600078e0212 */
[----:B------:R-:W-:Y:S02]  /*ae00*/  PRMT R5, R8, 0x7610, R5 ;  /* 0x0000761008057816 */ /* 0x000fe40000000005 */
[----:B------:R-:W-:Y:S02]  /*ae10*/  SEL R8, R9, R6, !P4 ;  /* 0x0000000609087207 */ /* 0x000fe40006000000 */
[----:B------:R-:W-:-:S07]  /*ae20*/  SEL R6, R6, R9, !P4 ;  /* 0x0000000906067207 */ /* 0x000fce0006000000 */
.L_x_204:
[----:B------:R-:W-:-:S08]  /*ae30*/  NOP ;  /* 0x0000000000007918 */ /* 0x000fd00000000000 */
[----:B------:R-:W0:-:S00]  /*ae40*/  USETMAXREG.DEALLOC.CTAPOOL 0x28 ;  /* 0x00000028000079c8 */ /* 0x000e0000080e0500 */
[----:B0-----:R-:W-:-:S13]  /*ae50*/  ISETP.NE.AND P0, PT, R7, RZ, PT ;  /* 0x000000ff0700720c */ /* 0x001fda0003f05270 */
[----:B------:R-:W-:Y:S05]  /*ae60*/  @P0 EXIT ;  /* 0x000000000000094d */ /* 0x000fea0003800000 */
[----:B------:R-:W-:Y:S01]  /*ae70*/  LOP3.LUT P0, RZ, R5, 0xff, RZ, 0xc0, !PT ;  /* 0x000000ff05ff7812 */ /* 0x000fe2000780c0ff */
[----:B------:R-:W-:Y:S02]  /*ae80*/  IMAD.MOV.U32 R5, RZ, RZ, 0x1 ;  /* 0x00000001ff057424 */ /* 0x000fe400078e00ff */
[----:B------:R-:W-:-:S10]  /*ae90*/  IMAD.MOV.U32 R17, RZ, RZ, RZ ;  /* 0x000000ffff117224 */ /* 0x000fd400078e00ff */
[----:B------:R-:W-:Y:S05]  /*aea0*/  @!P0 BRA `(.L_x_207) ;  /* 0x0000000c00308947 */ /* 0x000fea0003800000 */
[----:B------:R-:W0:Y:S01]  /*aeb0*/  LDC R5, c[0x0][0x28c] ;  /* 0x0000a300ff057b82 */ /* 0x000e220000000800 */
[----:B------:R-:W1:Y:S01]  /*aec0*/  S2R R11, SR_CgaCtaId ;  /* 0x00000000000b7919 */ /* 0x000e620000008800 */
[----:B------:R-:W-:Y:S01]  /*aed0*/  ULDC UR5, c[0x0][0x600] ;  /* 0x0001800000057ab9 */ /* 0x000fe20000000800 */
[----:B------:R-:W-:Y:S01]  /*aee0*/  ULDC UR4, c[0x0][0xc] ;  /* 0x0000030000047ab9 */ /* 0x000fe20000000800 */
[----:B------:R-:W-:Y:S01]  /*aef0*/  UIADD3 UR16, UR5, -0x1, URZ ;  /* 0xffffffff05107890 */ /* 0x000fe2000fffe03f */
[----:B------:R-:W-:Y:S01]  /*af00*/  BSSY B0, `(.L_x_207) ;  /* 0x00000c6000007945 */ /* 0x000fe20003800000 */
[----:B------:R-:W-:Y:S01]  /*af10*/  ULDC UR6, c[0x0][0x658] ;  /* 0x0001960000067ab9 */ /* 0x000fe20000000800 */
[----:B------:R-:W-:Y:S01]  /*af20*/  ULDC UR5, c[0x0][0x10] ;  /* 0x0000040000057ab9 */ /* 0x000fe20000000800 */
[----:B------:R-:W-:Y:S01]  /*af30*/  UMOV UR7, 0xffffffff ;  /* 0xffffffff00077882 */ /* 0x000fe20000000000 */
[----:B------:R-:W-:Y:S01]  /*af40*/  UMOV UR8, 0x1 ;  /* 0x0000000100087882 */ /* 0x000fe20000000000 */
[----:B------:R-:W-:Y:S01]  /*af50*/  UIMAD.WIDE.U32 UR4, UR4, UR5, URZ ;  /* 0x00000005040472a5 */ /* 0x000fe2000f8e003f */
[----:B------:R-:W-:Y:S01]  /*af60*/  IMAD.MOV.U32 R14, RZ, RZ, 0x1 ;  /* 0x00000001ff0e7424 */ /* 0x000fe200078e00ff */
[----:B------:R-:W-:Y:S01]  /*af70*/  USHF.L.U32 UR7, UR7, UR6, URZ ;  /* 0x0000000607077299 */ /* 0x000fe2000800063f */
[----:B------:R-:W-:Y:S01]  /*af80*/  LOP3.LUT R15, R4, 0x2, RZ, 0xfc, !PT ;  /* 0x00000002040f7812 */ /* 0x000fe200078efcff */
[----:B------:R-:W-:Y:S01]  /*af90*/  USHF.L.U32 UR18, UR8, UR6, URZ ;  /* 0x0000000608127299 */ /* 0x000fe2000800063f */
[----:B------:R-:W-:Y:S01]  /*afa0*/  IMAD.MOV.U32 R17, RZ, RZ, RZ ;  /* 0x000000ffff117224 */ /* 0x000fe200078e00ff */
[----:B------:R-:W-:Y:S01]  /*afb0*/  ULOP3.LUT UR17, URZ, UR7, URZ, 0x33, !UPT ;  /* 0x000000073f117292 */ /* 0x000fe2000f8e333f */
[----:B------:R-:W-:Y:S01]  /*afc0*/  ULDC UR6, c[0x0][0x14] ;  /* 0x0000050000067ab9 */ /* 0x000fe20000000800 */
[----:B------:R-:W-:Y:S01]  /*afd0*/  ULDC.64 UR22, c[0x0][0x198] ;  /* 0x0000660000167ab9 */ /* 0x000fe20000000a00 */
[----:B------:R-:W-:-:S02]  /*afe0*/  UIMAD.WIDE.U32 UR20, UR4, UR6, URZ ;  /* 0x00000006041472a5 */ /* 0x000fc4000f8e003f */
[----:B------:R-:W-:Y:S01]  /*aff0*/  UIMAD UR13, UR5, UR6, URZ ;  /* 0x00000006050d72a4 */ /* 0x000fe2000f8e023f */
[----:B0-----:R-:W-:-:S03]  /*b000*/  VIADD R5, R5, 0x7f ;  /* 0x0000007f05057836 */ /* 0x001fc60000000000 */
[----:B------:R-:W-:Y:S02]  /*b010*/  UIADD3 UR13, UR21, UR13, URZ ;  /* 0x0000000d150d7290 */ /* 0x000fe4000fffe03f */
[----:B------:R-:W-:-:S04]  /*b020*/  SHF.R.S32.HI R10, RZ, 0x1f, R5 ;  /* 0x0000001fff0a7819 */ /* 0x000fc80000011405 */
[----:B------:R-:W-:Y:S01]  /*b030*/  LEA.HI R10, R10, R5, RZ, 0x7 ;  /* 0x000000050a0a7211 */ /* 0x000fe200078f38ff */
[----:B------:R-:W-:Y:S01]  /*b040*/  IMAD.MOV.U32 R5, RZ, RZ, 0x1 ;  /* 0x00000001ff057424 */ /* 0x000fe200078e00ff */
[----:B-1----:R-:W-:Y:S02]  /*b050*/  LOP3.LUT R11, R11, 0x1, RZ, 0xc0, !PT ;  /* 0x000000010b0b7812 */ /* 0x002fe400078ec0ff */
[----:B------:R-:W-:-:S05]  /*b060*/  SHF.R.S32.HI R10, RZ, 0x7, R10 ;  /* 0x00000007ff0a7819 */ /* 0x000fca000001140a */
[----:B------:R-:W-:-:S07]  /*b070*/  VIADD R12, R10, 0x1 ;  /* 0x000000010a0c7836 */ /* 0x000fce0000000000 */
.L_x_218:
[----:B------:R-:W-:-:S03]  /*b080*/  UMOV UR4, 0xffffffff ;  /* 0xffffffff00047882 */ /* 0x000fc60000000000 */
[----:B------:R-:W-:Y:S05]  /*b090*/  BRA.DIV UR4, `(.L_x_208) ;  /* 0x0000000e04ec7947 */ /* 0x000fea000b800000 */
[----:B------:R-:W-:-:S13]  /*b0a0*/  ELECT P0, URZ, PT ;  /* 0x00000000003f782f */ /* 0x000fda0003800000 */
.L_x_231:
[----:B------:R-:W0:Y:S01]  /*b0b0*/  LDC R7, c[0x0][0x28c] ;  /* 0x0000a300ff077b82 */ /* 0x000e220000000800 */
[----:B------:R-:W-:Y:S01]  /*b0c0*/  BSSY B1, `(.L_x_209) ;  /* 0x0000039000017945 */ /* 0x000fe20003800000 */
[----:B0-----:R-:W-:-:S13]  /*b0d0*/  ISETP.LT.OR P0, PT, R7, 0x1, !P0 ;  /* 0x000000010700780c */ /* 0x001fda0004701670 */
[----:B------:R-:W-:Y:S05]  /*b0e0*/  @P0 BRA `(.L_x_210) ;  /* 0x0000000000d80947 */ /* 0x000fea0003800000 */
[----:B------:R-:W-:Y:S02]  /*b0f0*/  IMAD R9, R8, 0x2, R11 ;  /* 0x0000000208097824 */ /* 0x000fe400078e020b */
[----:B------:R-:W-:Y:S02]  /*b100*/  IMAD R20, R6, 0xc0, RZ ;  /* 0x000000c006147824 */ /* 0x000fe400078e02ff */
[----:B------:R-:W-:Y:S02]  /*b110*/  IMAD.MOV.U32 R22, RZ, RZ, RZ ;  /* 0x000000ffff167224 */ /* 0x000fe400078e00ff */
[----:B------:R-:W-:Y:S02]  /*b120*/  IMAD.MOV.U32 R6, RZ, RZ, R12 ;  /* 0x000000ffff067224 */ /* 0x000fe400078e000c */
[----:B------:R-:W-:Y:S02]  /*b130*/  IMAD.MOV.U32 R7, RZ, RZ, R5 ;  /* 0x000000ffff077224 */ /* 0x000fe400078e0005 */
[----:B------:R-:W-:-:S02]  /*b140*/  IMAD.MOV.U32 R8, RZ, RZ, R17 ;  /* 0x000000ffff087224 */ /* 0x000fc400078e0011 */
[----:B------:R-:W-:-:S07]  /*b150*/  IMAD R19, R9, 0x28, RZ ;  /* 0x0000002809137824 */ /* 0x000fce00078e02ff */
.L_x_213:
[----:B------:R-:W0:Y:S01]  /*b160*/  S2R R18, SR_CgaCtaId ;  /* 0x0000000000127919 */ /* 0x000e220000008800 */
[----:B------:R-:W-:Y:S02]  /*b170*/  MOV R9, 0x400 ;  /* 0x0000040000097802 */ /* 0x000fe40000000f00 */
[----:B------:R-:W-:-:S13]  /*b180*/  LOP3.LUT P1, RZ, R0, 0x7f, RZ, 0xc0, !PT ;  /* 0x0000007f00ff7812 */ /* 0x000fda000782c0ff */
[----:B------:R-:W1:Y:S01]  /*b190*/  @!P1 LDC R13, c[0x0][0x500] ;  /* 0x00014000ff0d9b82 */ /* 0x000e620000000800 */
[----:B0-----:R-:W-:Y:S02]  /*b1a0*/  LEA R21, R18, R9, 0x18 ;  /* 0x0000000912157211 */ /* 0x001fe400078ec0ff */
[----:B------:R-:W-:-:S03]  /*b1b0*/  SHF.L.U32 R9, R7, 0x1f, RZ ;  /* 0x0000001f07097819 */ /* 0x000fc600000006ff */
[----:B------:R-:W-:-:S04]  /*b1c0*/  IMAD R18, R8, 0x8, R21 ;  /* 0x0000000808127824 */ /* 0x000fc800078e0215 */
[----:B------:R-:W0:Y:S02]  /*b1d0*/  SYNCS.PHASECHK.TRANS64.TRYWAIT P0, [R18+URZ+0x30], R9 ;  /* 0x00003009120075a7 */ /* 0x000e24000800017f */
[----:B01----:R-:W-:Y:S05]  /*b1e0*/  @!P0 BRA `(.L_x_211) ;  /* 0x0000000c00b88947 */ /* 0x003fea0003800000 */
.L_x_232:
[----:B0-----:R-:W-:Y:S01]  /*b1f0*/  PRMT R9, R15, 0x9910, RZ ;  /* 0x000099100f097816 */ /* 0x001fe200000000ff */
[----:B------:R0:W-:Y:S03]  /*b200*/  @!P1 SYNCS.ARRIVE.TRANS64 RZ, [R18+URZ], R13 ;  /* 0x0000000d12ff99a7 */ /* 0x0001e6000800003f */
[----:B------:R-:W-:-:S13]  /*b210*/  ISETP.NE.AND P0, PT, R9, 0x2, PT ;  /* 0x000000020900780c */ /* 0x000fda0003f05270 */
[----:B0-----:R-:W-:Y:S05]  /*b220*/  @P0 BRA `(.L_x_212) ;  /* 0x0000000000040947 */ /* 0x001fea0003800000 */
[----:B------:R-:W-:Y:S01]  /*b230*/  BPT.TRAP 0x1 ;  /* 0x000000040000795c */ /* 0x000fe20000300000 */
.L_x_212:
[----:B------:R-:W-:Y:S01]  /*b240*/  IMAD R9, R8, 0x2, R11 ;  /* 0x0000000208097824 */ /* 0x000fe200078e020b */
[----:B------:R-:W-:Y:S01]  /*b250*/  R2UR UR9, R18 ;  /* 0x00000000120972ca */ /* 0x000fe200000e0000 */
[--C-:B------:R-:W-:Y:S01]  /*b260*/  IMAD R13, R8, 0x6000, R21.reuse ;  /* 0x00006000080d7824 */ /* 0x100fe200078e0215 */
[----:B------:R-:W-:Y:S01]  /*b270*/  UIADD3 UR4, UP0, UR22, 0xf0, URZ ;  /* 0x000000f016047890 */ /* 0x000fe2000ff1e03f */
[----:B------:R-:W-:Y:S01]  /*b280*/  IMAD R9, R9, 0x1400, R21 ;  /* 0x0000140009097824 */ /* 0x000fe200078e0215 */
[----:B------:R-:W-:Y:S01]  /*b290*/  R2UR UR11, R20 ;  /* 0x00000000140b72ca */ /* 0x000fe200000e0000 */
[----:B------:R-:W-:Y:S01]  /*b2a0*/  VIADD R6, R6, 0xffffffff ;  /* 0xffffffff06067836 */ /* 0x000fe20000000000 */
[----:B------:R-:W-:Y:S01]  /*b2b0*/  R2UR UR5, R13 ;  /* 0x000000000d0572ca */ /* 0x000fe200000e0000 */
[----:B------:R-:W-:Y:S01]  /*b2c0*/  UIADD3 UR24, UP1, UR22, 0x1f0, URZ ;  /* 0x000001f016187890 */ /* 0x000fe2000ff3e03f */
[----:B------:R-:W-:Y:S01]  /*b2d0*/  R2UR UR8, R9 ;  /* 0x00000000090872ca */ /* 0x000fe200000e0000 */
[----:B------:R-:W-:Y:S01]  /*b2e0*/  VIADD R8, R8, 0x1 ;  /* 0x0000000108087836 */ /* 0x000fe20000000000 */
[----:B------:R-:W-:Y:S01]  /*b2f0*/  R2UR UR10, R22 ;  /* 0x00000000160a72ca */ /* 0x000fe200000e0000 */
[----:B------:R-:W-:Y:S01]  /*b300*/  UIADD3.X UR25, URZ, UR23, URZ, UP1, !UPT ;  /* 0x000000173f197290 */ /* 0x000fe20008ffe43f */
[----:B------:R-:W-:Y:S01]  /*b310*/  R2UR UR12, R16 ;  /* 0x00000000100c72ca */ /* 0x000fe200000e0000 */
[----:B------:R-:W-:Y:S01]  /*b320*/  UMOV UR6, 0x0 ;  /* 0x0000000000067882 */ /* 0x000fe20000000000 */
[----:B------:R-:W-:Y:S01]  /*b330*/  R2UR UR19, R19 ;  /* 0x00000000131372ca */ /* 0x000fe200000e0000 */
[----:B------:R-:W-:Y:S01]  /*b340*/  UMOV UR7, 0x10000000 ;  /* 0x1000000000077882 */ /* 0x000fe20000000000 */
[----:B------:R-:W-:Y:S01]  /*b350*/  ISETP.GT.AND P1, PT, R6, 0x1, PT ;  /* 0x000000010600780c */ /* 0x000fe20003f24270 */
[----:B------:R-:W-:Y:S01]  /*b360*/  UMOV UR26, 0x30000 ;  /* 0x00030000001a7882 */ /* 0x000fe20000000000 */
[----:B------:R-:W-:Y:S01]  /*b370*/  ISETP.NE.AND P0, PT, R8, 0x6, PT ;  /* 0x000000060800780c */ /* 0x000fe20003f05270 */
[----:B------:R-:W-:Y:S01]  /*b380*/  UIADD3 UR14, UR5, 0x180, URZ ;  /* 0x00000180050e7890 */ /* 0x000fe2000fffe03f */
[----:B------:R-:W-:Y:S01]  /*b390*/  VIADD R22, R22, 0x80 ;  /* 0x0000008016167836 */ /* 0x000fe20000000000 */
[----:B------:R-:W-:Y:S01]  /*b3a0*/  UIADD3.X UR5, URZ, UR23, URZ, UP0, !UPT ;  /* 0x000000173f057290 */ /* 0x000fe200087fe43f */
[----:B------:R-:W-:Y:S01]  /*b3b0*/  SEL R18, RZ, 0x1, P0 ;  /* 0x00000001ff127807 */ /* 0x000fe20000000000 */
[----:B------:R-:W-:Y:S01]  /*b3c0*/  UIADD3 UR15, UR8, 0x24180, URZ ;  /* 0x00024180080f7890 */ /* 0x000fe2000fffe03f */
[----:B------:R-:W-:-:S02]  /*b3d0*/  SEL R8, R8, RZ, P0 ;  /* 0x000000ff08087207 */ /* 0x000fc40000000000 */
[----:B------:R-:W-:Y:S01]  /*b3e0*/  UMOV UR8, UR14 ;  /* 0x0000000e00087c82 */ /* 0x000fe20008000000 */
[----:B------:R-:W-:-:S03]  /*b3f0*/  LOP3.LUT R7, R7, R18, RZ, 0x3c, !PT ;  /* 0x0000001207077212 */ /* 0x000fc600078e3cff */
[----:B------:R0:W-:Y:S02]  /*b400*/  UTMALDG.3D [UR8], [UR4], desc[UR6] ;  /* 0x00000608040075b4 */ /* 0x0001e40008011000 */
[----:B0-----:R-:W-:Y:S01]  /*b410*/  UMOV UR8, UR15 ;  /* 0x0000000f00087c82 */ /* 0x001fe20008000000 */
[----:B------:R-:W-:Y:S02]  /*b420*/  UMOV UR11, UR19 ;  /* 0x00000013000b7c82 */ /* 0x000fe40008000000 */
[----:B------:R0:W-:Y:S02]  /*b430*/  UTMALDG.3D.MULTICAST [UR8], [UR24], UR26, desc[UR6] ;  /* 0x00000608180073b4 */ /* 0x0001e4000801181a */
[----:B0-----:R-:W-:Y:S05]  /*b440*/  @P1 BRA `(.L_x_213) ;  /* 0xfffffffc00441947 */ /* 0x001fea000383ffff */
.L_x_210:
[----:B------:R-:W-:Y:S05]  /*b450*/  BSYNC B1 ;  /* 0x0000000000017941 */ /* 0x000fea0003800000 */
.L_x_209:
[----:B------:R-:W-:Y:S01]  /*b460*/  LOP3.LUT P1, RZ, R14, 0xff, RZ, 0xc0, !PT ;  /* 0x000000ff0eff7812 */ /* 0x000fe2000782c0ff */
[C---:B------:R-:W-:Y:S01]  /*b470*/  IMAD.IADD R17, R10.reuse, 0x1, R17 ;  /* 0x000000010a117824 */ /* 0x040fe200078e0211 */
[----:B------:R-:W-:Y:S01]  /*b480*/  ULDC.64 UR4, c[0x0][0x650] ;  /* 0x0001940000047ab9 */ /* 0x000fe20000000a00 */
[C---:B------:R-:W-:Y:S01]  /*b490*/  ISETP.GE.U32.AND P2, PT, R10.reuse, 0x6, PT ;  /* 0x000000060a00780c */ /* 0x040fe20003f46070 */
[----:B------:R-:W-:Y:S01]  /*b4a0*/  BSSY B1, `(.L_x_214) ;  /* 0x0000069000017945 */ /* 0x000fe20003800000 */
[----:B------:R-:W-:Y:S01]  /*b4b0*/  IMAD.MOV.U32 R16, RZ, RZ, -0x1 ;  /* 0xffffffffff107424 */ /* 0x000fe200078e00ff */
[----:B------:R-:W-:Y:S02]  /*b4c0*/  ISETP.GT.U32.AND P0, PT, R17, 0x5, PT ;  /* 0x000000051100780c */ /* 0x000fe40003f04070 */
[----:B------:R-:W-:Y:S02]  /*b4d0*/  PRMT R14, RZ, 0x7610, R14 ;  /* 0x00007610ff0e7816 */ /* 0x000fe4000000000e */
[----:B------:R-:W-:-:S03]  /*b4e0*/  ISETP.LT.U32.AND P0, PT, R10, 0x6, P0 ;  /* 0x000000060a00780c */ /* 0x000fc60000701070 */
[----:B------:R-:W0:Y:S01]  /*b4f0*/  @P1 S2R R7, SR_CgaCtaId ;  /* 0x0000000000071919 */ /* 0x000e220000008800 */
[----:B------:R-:W-:-:S04]  /*b500*/  @P1 MOV R6, 0x400 ;  /* 0x0000040000061802 */ /* 0x000fc80000000f00 */
[----:B0-----:R-:W-:Y:S01]  /*b510*/  @P1 LEA R8, R7, R6, 0x18 ;  /* 0x0000000607081211 */ /* 0x001fe200078ec0ff */
[----:B------:R-:W-:Y:S01]  /*b520*/  IMAD.WIDE.U32 R6, R17, -0x55555555, RZ ;  /* 0xaaaaaaab11067825 */ /* 0x000fe200078e00ff */
[----:B------:R-:W-:Y:S02]  /*b530*/  SEL R6, RZ, 0x1, !P0 ;  /* 0x00000001ff067807 */ /* 0x000fe40004000000 */
[----:B------:R0:W-:Y:S01]  /*b540*/  @P1 SYNCS.ARRIVE.TRANS64.A1T0 RZ, [R8+URZ+0x78], RZ ;  /* 0x000078ff08ff19a7 */ /* 0x0001e2000810003f */
[----:B------:R-:W-:Y:S02]  /*b550*/  IADD3 R2, P1, R2, UR20, RZ ;  /* 0x0000001402027c10 */ /* 0x000fe4000ff3e0ff */
[----:B------:R-:W-:Y:S01]  /*b560*/  LOP3.LUT R5, R5, R6, RZ, 0x3c, !PT ;  /* 0x0000000605057212 */ /* 0x000fe200078e3cff */
[----:B------:R-:W-:Y:S01]  /*b570*/  IMAD.MOV.U32 R6, RZ, RZ, -0x1 ;  /* 0xffffffffff067424 */ /* 0x000fe200078e00ff */
[----:B------:R-:W-:Y:S02]  /*b580*/  IADD3.X R3, R3, UR13, RZ, P1, !PT ;  /* 0x0000000d03037c10 */ /* 0x000fe40008ffe4ff */
[----:B------:R-:W-:-:S02]  /*b590*/  ISETP.GE.U32.AND P0, PT, R2, UR4, PT ;  /* 0x0000000402007c0c */ /* 0x000fc4000bf06070 */
[----:B0-----:R-:W-:Y:S02]  /*b5a0*/  SHF.R.U32.HI R8, RZ, 0x2, R7 ;  /* 0x00000002ff087819 */ /* 0x001fe40000011607 */
[----:B------:R-:W-:Y:S02]  /*b5b0*/  ISETP.GE.U32.AND.EX P0, PT, R3, UR5, PT, P0 ;  /* 0x0000000503007c0c */ /* 0x000fe4000bf06100 */
[----:B------:R-:W-:Y:S01]  /*b5c0*/  @P2 LOP3.LUT R5, R5, 0x1, R8, 0x78, !PT ;  /* 0x0000000105052812 */ /* 0x000fe200078e7808 */
[----:B------:R-:W-:Y:S01]  /*b5d0*/  IMAD R17, R8, -0x6, R17 ;  /* 0xfffffffa08117824 */ /* 0x000fe200078e0211 */
[----:B------:R-:W-:Y:S01]  /*b5e0*/  PRMT R7, RZ, 0x7610, R7 ;  /* 0x00007610ff077816 */ /* 0x000fe20000000007 */
[----:B------:R-:W-:-:S08]  /*b5f0*/  IMAD.MOV.U32 R8, RZ, RZ, -0x1 ;  /* 0xffffffffff087424 */ /* 0x000fd000078e00ff */
[----:B------:R-:W-:Y:S05]  /*b600*/  @P0 BRA `(.L_x_215) ;  /* 0x0000000400480947 */ /* 0x000fea0003800000 */
[----:B------:R-:W0:Y:S01]  /*b610*/  S2R R18, SR_CTAID.X ;  /* 0x0000000000127919 */ /* 0x000e220000002500 */
[----:B------:R-:W-:Y:S01]  /*b620*/  ULDC.64 UR4, c[0x0][0x628] ;  /* 0x00018a0000047ab9 */ /* 0x000fe20000000a00 */
[----:B------:R-:W1:Y:S01]  /*b630*/  LDC R19, c[0x0][0x144] ;  /* 0x00005100ff137b82 */ /* 0x000e620000000800 */
[----:B------:R-:W-:Y:S01]  /*b640*/  ISETP.NE.U32.AND P0, PT, RZ, UR4, PT ;  /* 0x00000004ff007c0c */ /* 0x000fe2000bf05070 */
[----:B------:R-:W2:Y:S01]  /*b650*/  S2R R13, SR_CTAID.Y ;  /* 0x00000000000d7919 */ /* 0x000ea20000002600 */
[----:B------:R-:W-:Y:S01]  /*b660*/  ULDC UR7, c[0x0][0x630] ;  /* 0x00018c0000077ab9 */ /* 0x000fe20000000800 */
[----:B------:R-:W-:Y:S01]  /*b670*/  ULDC UR8, c[0x0][0x150] ;  /* 0x0000540000087ab9 */ /* 0x000fe20000000800 */
[----:B------:R-:W-:Y:S01]  /*b680*/  ISETP.NE.AND.EX P0, PT, RZ, UR5, PT, P0 ;  /* 0x00000005ff007c0c */ /* 0x000fe2000bf05300 */
[----:B------:R-:W-:Y:S02]  /*b690*/  IMAD.MOV.U32 R6, RZ, RZ, R2 ;  /* 0x000000ffff067224 */ /* 0x000fe400078e0002 */
[----:B------:R-:W-:Y:S01]  /*b6a0*/  IMAD.MOV.U32 R7, RZ, RZ, R3 ;  /* 0x000000ffff077224 */ /* 0x000fe200078e0003 */
[----:B0-----:R-:W-:-:S09]  /*b6b0*/  I2FP.F32.U32 R20, R18 ;  /* 0x0000001200147245 */ /* 0x001fd20000201000 */
[----:B------:R-:W-:Y:S05]  /*b6c0*/  @!P0 BRA `(.L_x_216) ;  /* 0x0000000000288947 */ /* 0x000fea0003800000 */
[----:B------:R-:W-:Y:S02]  /*b6d0*/  ULDC UR6, c[0x0][0x634] ;  /* 0x00018d0000067ab9 */ /* 0x000fe40000000800 */
[----:B------:R-:W-:-:S05]  /*b6e0*/  IADD3 R7, P0, R2, UR6, RZ ;  /* 0x0000000602077c10 */ /* 0x000fca000ff1e0ff */
[----:B------:R-:W-:-:S04]  /*b6f0*/  IMAD.X R21, RZ, RZ, R3, P0 ;  /* 0x000000ffff157224 */ /* 0x000fc800000e0603 */
[----:B------:R-:W-:-:S04]  /*b700*/  IMAD.WIDE.U32 R8, R21, UR4, RZ ;  /* 0x0000000415087c25 */ /* 0x000fc8000f8e00ff */
[----:B------:R-:W-:-:S04]  /*b710*/  IMAD.WIDE.U32 R8, P0, R7, UR5, R8 ;  /* 0x0000000507087c25 */ /* 0x000fc8000f800008 */
[----:B------:R-:W-:-:S04]  /*b720*/  IMAD.WIDE.U32 R6, R7, UR4, RZ ;  /* 0x0000000407067c25 */ /* 0x000fc8000f8e00ff */
[----:B------:R-:W-:Y:S01]  /*b730*/  IMAD.MOV.U32 R6, RZ, RZ, R9 ;  /* 0x000000ffff067224 */ /* 0x000fe200078e0009 */
[----:B------:R-:W-:Y:S01]  /*b740*/  IADD3 RZ, P1, R7, R8, RZ ;  /* 0x0000000807ff7210 */ /* 0x000fe20007f3e0ff */
[----:B------:R-:W-:-:S04]  /*b750*/  IMAD.X R7, RZ, RZ, RZ, P0 ;  /* 0x000000ffff077224 */ /* 0x000fc800000e06ff */
[----:B------:R-:W-:-:S08]  /*b760*/  IMAD.WIDE.U32.X R6, R21, UR5, R6, P1 ;  /* 0x0000000515067c25 */ /* 0x000fd000088e0406 */
.L_x_216:
[----:B------:R-:W-:Y:S01]  /*b770*/  FMUL R20, R20, UR8 ;  /* 0x0000000814147c20 */ /* 0x000fe20008400000 */
[--C-:B------:R-:W-:Y:S01]  /*b780*/  SHF.R.U64 R16, R6, UR7, R7.reuse ;  /* 0x0000000706107c19 */ /* 0x100fe20008001207 */
[----:B------:R-:W-:Y:S01]  /*b790*/  ULDC.64 UR4, c[0x0][0x620] ;  /* 0x0001880000047ab9 */ /* 0x000fe20000000a00 */
[----:B------:R-:W-:Y:S01]  /*b7a0*/  SHF.R.U32.HI R6, RZ, UR7, R7 ;  /* 0x00000007ff067c19 */ /* 0x000fe20008011607 */
[----:B------:R-:W-:Y:S01]  /*b7b0*/  ULDC.64 UR6, c[0x0][0x640] ;  /* 0x0001900000067ab9 */ /* 0x000fe20000000a00 */
[----:B------:R-:W-:Y:S01]  /*b7c0*/  IADD3 R7, P0, RZ, -R16, RZ ;  /* 0x80000010ff077210 */ /* 0x000fe20007f1e0ff */
[----:B------:R-:W0:Y:S01]  /*b7d0*/  F2I.U32.TRUNC.NTZ R20, R20 ;  /* 0x0000001400147305 */ /* 0x000e22000020f000 */
[----:B------:R-:W3:Y:S03]  /*b7e0*/  LDC R22, c[0x0][0x148] ;  /* 0x00005200ff167b82 */ /* 0x000ee60000000800 */
[----:B------:R-:W-:Y:S01]  /*b7f0*/  IMAD.X R6, RZ, RZ, ~R6, P0 ;  /* 0x000000ffff067224 */ /* 0x000fe200000e0e06 */
[----:B------:R-:W-:-:S03]  /*b800*/  ISETP.NE.U32.AND P0, PT, RZ, UR6, PT ;  /* 0x00000006ff007c0c */ /* 0x000fc6000bf05070 */
[----:B------:R-:W-:Y:S01]  /*b810*/  IMAD R6, R6, UR4, RZ ;  /* 0x0000000406067c24 */ /* 0x000fe2000f8e02ff */
[----:B------:R-:W-:-:S03]  /*b820*/  ISETP.NE.AND.EX P0, PT, RZ, UR7, PT, P0 ;  /* 0x00000007ff007c0c */ /* 0x000fc6000bf05300 */
[C---:B------:R-:W-:Y:S01]  /*b830*/  IMAD R9, R7.reuse, UR5, R6 ;  /* 0x0000000507097c24 */ /* 0x040fe2000f8e0206 */
[----:B------:R-:W-:Y:S01]  /*b840*/  ULDC UR5, c[0x0][0x154] ;  /* 0x0000550000057ab9 */ /* 0x000fe20000000800 */
[----:B------:R-:W-:Y:S01]  /*b850*/  IMAD.WIDE.U32 R6, R7, UR4, R2 ;  /* 0x0000000407067c25 */ /* 0x000fe2000f8e0002 */
[----:B------:R-:W-:-:S03]  /*b860*/  ULDC UR4, c[0x0][0x618] ;  /* 0x0001860000047ab9 */ /* 0x000fc60000000800 */
[----:B0-----:R-:W-:Y:S02]  /*b870*/  IMAD.MOV R8, RZ, RZ, -R20 ;  /* 0x000000ffff087224 */ /* 0x001fe400078e0a14 */
[----:B------:R-:W-:Y:S02]  /*b880*/  IMAD.IADD R7, R7, 0x1, R9 ;  /* 0x0000000107077824 */ /* 0x000fe400078e0209 */
[----:B-1----:R-:W-:Y:S01]  /*b890*/  IMAD R18, R19, R8, R18 ;  /* 0x0000000813127224 */ /* 0x002fe200078e0212 */
[----:B--2---:R-:W-:Y:S02]  /*b8a0*/  I2FP.F32.U32 R8, R13 ;  /* 0x0000000d00087245 */ /* 0x004fe40000201000 */
[--C-:B------:R-:W-:Y:S02]  /*b8b0*/  SHF.R.U64 R19, R6, UR4, R7.reuse ;  /* 0x0000000406137c19 */ /* 0x100fe40008001207 */
[----:B------:R-:W-:Y:S01]  /*b8c0*/  SHF.R.U32.HI R6, RZ, UR4, R7 ;  /* 0x00000004ff067c19 */ /* 0x000fe20008011607 */
[----:B------:R-:W-:Y:S01]  /*b8d0*/  FMUL R8, R8, UR5 ;  /* 0x0000000508087c20 */ /* 0x000fe20008400000 */
[----:B------:R-:W-:-:S02]  /*b8e0*/  ULDC UR4, c[0x0][0x608] ;  /* 0x0001820000047ab9 */ /* 0x000fc40000000800 */
[--C-:B------:R-:W-:Y:S01]  /*b8f0*/  SHF.R.U64 R21, R19, UR4, R6.reuse ;  /* 0x0000000413157c19 */ /* 0x100fe20008001206 */
[----:B------:R0:W1:Y:S01]  /*b900*/  F2I.U32.TRUNC.NTZ R24, R8 ;  /* 0x0000000800187305 */ /* 0x000062000020f000 */
[----:B------:R-:W-:Y:S01]  /*b910*/  SHF.R.U32.HI R6, RZ, UR4, R6 ;  /* 0x00000004ff067c19 */ /* 0x000fe20008011606 */
[----:B------:R-:W-:-:S03]  /*b920*/  ULDC UR4, c[0x0][0x658] ;  /* 0x0001960000047ab9 */ /* 0x000fc60000000800 */
[--C-:B------:R-:W-:Y:S02]  /*b930*/  SHF.R.U64 R20, R21, UR4, R6.reuse ;  /* 0x0000000415147c19 */ /* 0x100fe40008001206 */
[----:B------:R-:W-:-:S03]  /*b940*/  SHF.R.U32.HI R23, RZ, UR4, R6 ;  /* 0x00000004ff177c19 */ /* 0x000fc60008011606 */
[----:B------:R-:W-:Y:S02]  /*b950*/  IMAD.MOV.U32 R6, RZ, RZ, R20 ;  /* 0x000000ffff067224 */ /* 0x000fe400078e0014 */
[----:B------:R-:W-:Y:S01]  /*b960*/  IMAD.MOV.U32 R7, RZ, RZ, R23 ;  /* 0x000000ffff077224 */ /* 0x000fe200078e0017 */
[----:B0-----:R-:W-:Y:S06]  /*b970*/  @!P0 BRA `(.L_x_217) ;  /* 0x0000000000288947 */ /* 0x001fec0003800000 */
        /* <DEDUP_REMOVED lines=10> */
.L_x_217:
[----:B------:R-:W-:Y:S01]  /*ba20*/  ULDC UR4, c[0x0][0x648] ;  /* 0x0001920000047ab9 */ /* 0x000fe20000000800 */
[----:B------:R-:W-:Y:S01]  /*ba30*/  LOP3.LUT R21, R21, UR17, RZ, 0xc0, !PT ;  /* 0x0000001115157c12 */ /* 0x000fe2000f8ec0ff */
[----:B-1----:R-:W-:Y:S01]  /*ba40*/  IMAD.MOV R24, RZ, RZ, -R24 ;  /* 0x000000ffff187224 */ /* 0x002fe200078e0a18 */
[----:B------:R-:W-:Y:S01]  /*ba50*/  SHF.R.U64 R6, R6, UR4, R7 ;  /* 0x0000000406067c19 */ /* 0x000fe20008001207 */
[----:B------:R-:W-:Y:S01]  /*ba60*/  ULDC UR4, c[0x0][0x638] ;  /* 0x00018e0000047ab9 */ /* 0x000fe20000000800 */
[----:B------:R-:W-:Y:S01]  /*ba70*/  LOP3.LUT R9, R19, UR16, RZ, 0xc0, !PT ;  /* 0x0000001013097c12 */ /* 0x000fe2000f8ec0ff */
[----:B---3--:R-:W-:Y:S01]  /*ba80*/  @P4 IMAD R18, R22, R24, R13 ;  /* 0x0000001816124224 */ /* 0x008fe200078e020d */
[----:B------:R-:W-:Y:S01]  /*ba90*/  ULDC UR5, c[0x0][0x610] ;  /* 0x0001840000057ab9 */ /* 0x000fe20000000800 */
[----:B------:R-:W-:Y:S02]  /*baa0*/  IMAD.MOV R7, RZ, RZ, -R6 ;  /* 0x000000ffff077224 */ /* 0x000fe400078e0a06 */
[----:B------:R-:W-:-:S02]  /*bab0*/  IMAD R21, R6, UR18, R21 ;  /* 0x0000001206157c24 */ /* 0x000fc4000f8e0215 */
[----:B------:R-:W-:Y:S01]  /*bac0*/  IMAD R20, R7, UR4, R20 ;  /* 0x0000000407147c24 */ /* 0x000fe2000f8e0214 */
[----:B------:R-:W-:Y:S01]  /*bad0*/  ULDC UR4, c[0x0][0x600] ;  /* 0x0001800000047ab9 */ /* 0x000fe20000000800 */
[----:B------:R-:W-:Y:S02]  /*bae0*/  IMAD R18, R21, UR5, R18 ;  /* 0x0000000515127c24 */ /* 0x000fe4000f8e0212 */
[----:B------:R-:W-:Y:S02]  /*baf0*/  IMAD R9, R20, UR4, R9 ;  /* 0x0000000414097c24 */ /* 0x000fe4000f8e0209 */
[----:B------:R-:W-:-:S03]  /*bb00*/  IMAD.MOV.U32 R7, RZ, RZ, 0x1 ;  /* 0x00000001ff077424 */ /* 0x000fc600078e00ff */
[----:B------:R-:W-:Y:S02]  /*bb10*/  SEL R8, R9, R18, !P4 ;  /* 0x0000001209087207 */ /* 0x000fe40006000000 */
[----:B------:R-:W-:-:S07]  /*bb20*/  SEL R6, R18, R9, !P4 ;  /* 0x0000000912067207 */ /* 0x000fce0006000000 */
.L_x_215:
[----:B------:R-:W-:Y:S05]  /*bb30*/  BSYNC B1 ;  /* 0x0000000000017941 */ /* 0x000fea0003800000 */
.L_x_214:
[----:B------:R-:W-:-:S13]  /*bb40*/  LOP3.LUT P0, RZ, R7, 0xff, RZ, 0xc0, !PT ;  /* 0x000000ff07ff7812 */ /* 0x000fda000780c0ff */
[----:B------:R-:W-:Y:S05]  /*bb50*/  @P0 BRA `(.L_x_218) ;  /* 0xfffffff400480947 */ /* 0x000fea000383ffff */
[----:B------:R-:W-:Y:S05]  /*bb60*/  BSYNC B0 ;  /* 0x0000000000007941 */ /* 0x000fea0003800000 */
.L_x_207:
[----:B------:R-:W-:-:S03]  /*bb70*/  UMOV UR4, 0xffffffff ;  /* 0xffffffff00047882 */ /* 0x000fc60000000000 */
[----:B------:R-:W-:Y:S05]  /*bb80*/  BRA.DIV UR4, `(.L_x_219) ;  /* 0x0000000604647947 */ /* 0x000fea000b800000 */
[----:B------:R-:W-:-:S13]  /*bb90*/  ELECT P0, URZ, PT ;  /* 0x00000000003f782f */ /* 0x000fda0003800000 */
.L_x_235:
[----:B------:R-:W-:Y:S04]  /*bba0*/  BSSY B0, `(.L_x_220) ;  /* 0x000003d000007945 */ /* 0x000fe80003800000 */
[----:B------:R-:W-:Y:S05]  /*bbb0*/  @!P0 BRA `(.L_x_221) ;  /* 0x0000000000ec8947 */ /* 0x000fea0003800000 */
[----:B------:R-:W-:-:S04]  /*bbc0*/  LOP3.LUT R4, R4, 0x2, RZ, 0xfc, !PT ;  /* 0x0000000204047812 */ /* 0x000fc800078efcff */
[----:B------:R-:W-:-:S13]  /*bbd0*/  ISETP.NE.AND P0, PT, R4, 0x3, PT ;  /* 0x000000030400780c */ /* 0x000fda0003f05270 */
[----:B------:R-:W-:Y:S05]  /*bbe0*/  @!P0 BRA `(.L_x_222) ;  /* 0x0000000000048947 */ /* 0x000fea0003800000 */
[----:B------:R-:W-:Y:S01]  /*bbf0*/  BPT.TRAP 0x1 ;  /* 0x000000040000795c */ /* 0x000fe20000300000 */
.L_x_222:
[----:B------:R-:W0:Y:S01]  /*bc00*/  S2R R3, SR_CgaCtaId ;  /* 0x0000000000037919 */ /* 0x000e220000008800 */
[----:B------:R-:W-:-:S04]  /*bc10*/  MOV R0, 0x400 ;  /* 0x0000040000007802 */ /* 0x000fc80000000f00 */
[----:B0-----:R-:W-:Y:S02]  /*bc20*/  LEA R0, R3, R0, 0x18 ;  /* 0x0000000003007211 */ /* 0x001fe400078ec0ff */
[----:B------:R-:W-:-:S03]  /*bc30*/  SHF.L.U32 R3, R5, 0x1f, RZ ;  /* 0x0000001f05037819 */ /* 0x000fc600000006ff */
[----:B------:R-:W-:-:S04]  /*bc40*/  VIADD R0, R0, 0x30 ;  /* 0x0000003000007836 */ /* 0x000fc80000000000 */
[C---:B------:R-:W-:Y:S02]  /*bc50*/  IMAD R6, R17.reuse, 0x8, R0 ;  /* 0x0000000811067824 */ /* 0x040fe400078e0200 */
[----:B------:R-:W-:Y:S02]  /*bc60*/  VIADD R17, R17, 0x1 ;  /* 0x0000000111117836 */ /* 0x000fe40000000000 */
[----:B------:R-:W0:Y:S03]  /*bc70*/  SYNCS.PHASECHK.TRANS64.TRYWAIT P0, [R6+URZ], R3 ;  /* 0x00000003060075a7 */ /* 0x000e26000800017f */
[----:B------:R-:W-:-:S04]  /*bc80*/  ISETP.NE.AND P1, PT, R17, 0x6, PT ;  /* 0x000000061100780c */ /* 0x000fc80003f25270 */
[----:B------:R-:W-:Y:S02]  /*bc90*/  SEL R2, RZ, 0x1, P1 ;  /* 0x00000001ff027807 */ /* 0x000fe40000800000 */
[----:B------:R-:W-:Y:S02]  /*bca0*/  SEL R17, R17, RZ, P1 ;  /* 0x000000ff11117207 */ /* 0x000fe40000800000 */
[----:B------:R-:W-:-:S03]  /*bcb0*/  LOP3.LUT R8, R5, R2, RZ, 0x3c, !PT ;  /* 0x0000000205087212 */ /* 0x000fc600078e3cff */
[----:B------:R-:W-:Y:S01]  /*bcc0*/  IMAD R7, R17, 0x8, R0 ;  /* 0x0000000811077824 */ /* 0x000fe200078e0200 */
[----:B------:R-:W-:Y:S01]  /*bcd0*/  SHF.L.U32 R4, R8, 0x1f, RZ ;  /* 0x0000001f08047819 */ /* 0x000fe200000006ff */
[----:B0-----:R-:W-:Y:S06]  /*bce0*/  @!P0 BRA `(.L_x_223) ;  /* 0x00000004002c8947 */ /* 0x001fec0003800000 */
.L_x_236:
[----:B------:R-:W1:Y:S01]  /*bcf0*/  SYNCS.PHASECHK.TRANS64.TRYWAIT P0, [R7+URZ], R4 ;  /* 0x00000004070075a7 */ /* 0x000e62000800017f */
[----:B------:R-:W-:-:S05]  /*bd00*/  VIADD R2, R17, 0x1 ;  /* 0x0000000111027836 */ /* 0x000fca0000000000 */
[----:B------:R-:W-:-:S04]  /*bd10*/  ISETP.NE.AND P1, PT, R2, 0x6, PT ;  /* 0x000000060200780c */ /* 0x000fc80003f25270 */
[----:B0-----:R-:W-:Y:S02]  /*bd20*/  SEL R3, RZ, 0x1, P1 ;  /* 0x00000001ff037807 */ /* 0x001fe40000800000 */
[----:B------:R-:W-:Y:S02]  /*bd30*/  SEL R9, R2, RZ, P1 ;  /* 0x000000ff02097207 */ /* 0x000fe40000800000 */
[----:B------:R-:W-:-:S03]  /*bd40*/  LOP3.LUT R8, R8, R3, RZ, 0x3c, !PT ;  /* 0x0000000308087212 */ /* 0x000fc600078e3cff */
[----:B------:R-:W-:Y:S01]  /*bd50*/  IMAD R6, R9, 0x8, R0 ;  /* 0x0000000809067824 */ /* 0x000fe200078e0200 */
[----:B------:R-:W-:Y:S01]  /*bd60*/  SHF.L.U32 R5, R8, 0x1f, RZ ;  /* 0x0000001f08057819 */ /* 0x000fe200000006ff */
[----:B-1----:R-:W-:Y:S06]  /*bd70*/  @!P0 BRA `(.L_x_224) ;  /* 0x00000004001c8947 */ /* 0x002fec0003800000 */
.L_x_237:
[----:B------:R-:W1:Y:S01]  /*bd80*/  SYNCS.PHASECHK.TRANS64.TRYWAIT P0, [R6+URZ], R5 ;  /* 0x00000005060075a7 */ /* 0x000e62000800017f */
[----:B------:R-:W-:-:S05]  /*bd90*/  VIADD R2, R9, 0x1 ;  /* 0x0000000109027836 */ /* 0x000fca0000000000 */
[----:B------:R-:W-:-:S04]  /*bda0*/  ISETP.NE.AND P1, PT, R2, 0x6, PT ;  /* 0x000000060200780c */ /* 0x000fc80003f25270 */
[----:B------:R-:W-:Y:S02]  /*bdb0*/  SEL R3, RZ, 0x1, P1 ;  /* 0x00000001ff037807 */ /* 0x000fe40000800000 */
[----:B0-----:R-:W-:Y:S02]  /*bdc0*/  SEL R7, R2, RZ, P1 ;  /* 0x000000ff02077207 */ /* 0x001fe40000800000 */
[----:B------:R-:W-:-:S03]  /*bdd0*/  LOP3.LUT R8, R8, R3, RZ, 0x3c, !PT ;  /* 0x0000000308087212 */ /* 0x000fc600078e3cff */
[----:B------:R-:W-:Y:S01]  /*bde0*/  IMAD R9, R7, 0x8, R0 ;  /* 0x0000000807097824 */ /* 0x000fe200078e0200 */
[----:B------:R-:W-:Y:S01]  /*bdf0*/  SHF.L.U32 R4, R8, 0x1f, RZ ;  /* 0x0000001f08047819 */ /* 0x000fe200000006ff */
[----:B-1----:R-:W-:Y:S06]  /*be00*/  @!P0 BRA `(.L_x_225) ;  /* 0x00000004000c8947 */ /* 0x002fec0003800000 */
.L_x_238:
[----:B------:R-:W1:Y:S01]  /*be10*/  SYNCS.PHASECHK.TRANS64.TRYWAIT P0, [R9+URZ], R4 ;  /* 0x00000004090075a7 */ /* 0x000e62000800017f */
[----:B------:R-:W-:-:S05]  /*be20*/  VIADD R2, R7, 0x1 ;  /* 0x0000000107027836 */ /* 0x000fca0000000000 */
[----:B------:R-:W-:-:S04]  /*be30*/  ISETP.NE.AND P1, PT, R2, 0x6, PT ;  /* 0x000000060200780c */ /* 0x000fc80003f25270 */
[----:B------:R-:W-:Y:S02]  /*be40*/  SEL R3, RZ, 0x1, P1 ;  /* 0x00000001ff037807 */ /* 0x000fe40000800000 */
[----:B------:R-:W-:Y:S02]  /*be50*/  SEL R7, R2, RZ, P1 ;  /* 0x000000ff02077207 */ /* 0x000fe40000800000 */
[----:B------:R-:W-:-:S03]  /*be60*/  LOP3.LUT R11, R8, R3, RZ, 0x3c, !PT ;  /* 0x00000003080b7212 */ /* 0x000fc600078e3cff */
[----:B0-----:R-:W-:Y:S01]  /*be70*/  IMAD R6, R7, 0x8, R0 ;  /* 0x0000000807067824 */ /* 0x001fe200078e0200 */
[----:B------:R-:W-:Y:S01]  /*be80*/  SHF.L.U32 R5, R11, 0x1f, RZ ;  /* 0x0000001f0b057819 */ /* 0x000fe200000006ff */
[----:B-1----:R-:W-:Y:S06]  /*be90*/  @!P0 BRA `(.L_x_226) ;  /* 0x0000000000fc8947 */ /* 0x002fec0003800000 */
.L_x_239:
[----:B------:R-:W1:Y:S01]  /*bea0*/  SYNCS.PHASECHK.TRANS64.TRYWAIT P0, [R6+URZ], R5 ;  /* 0x00000005060075a7 */ /* 0x000e62000800017f */
[----:B------:R-:W-:-:S05]  /*beb0*/  VIADD R2, R7, 0x1 ;  /* 0x0000000107027836 */ /* 0x000fca0000000000 */
[----:B------:R-:W-:-:S04]  /*bec0*/  ISETP.NE.AND P1, PT, R2, 0x6, PT ;  /* 0x000000060200780c */ /* 0x000fc80003f25270 */
[----:B0-----:R-:W-:Y:S02]  /*bed0*/  SEL R4, RZ, 0x1, P1 ;  /* 0x00000001ff047807 */ /* 0x001fe40000800000 */
[----:B------:R-:W-:Y:S02]  /*bee0*/  SEL R3, R2, RZ, P1 ;  /* 0x000000ff02037207 */ /* 0x000fe40000800000 */
[----:B------:R-:W-:Y:S01]  /*bef0*/  LOP3.LUT R4, R11, R4, RZ, 0x3c, !PT ;  /* 0x000000040b047212 */ /* 0x000fe200078e3cff */
[----:B-1----:R-:W-:Y:S06]  /*bf00*/  @!P0 BRA `(.L_x_227) ;  /* 0x0000000000f48947 */ /* 0x002fec0003800000 */
.L_x_240:
[----:B------:R-:W-:Y:S01]  /*bf10*/  IMAD R3, R3, 0x8, R0 ;  /* 0x0000000803037824 */ /* 0x000fe200078e0200 */
[----:B------:R-:W-:-:S07]  /*bf20*/  SHF.L.U32 R0, R4, 0x1f, RZ ;  /* 0x0000001f04007819 */ /* 0x000fce00000006ff */
.L_x_228:
[----:B-1----:R1:W2:Y:S02]  /*bf30*/  SYNCS.PHASECHK.TRANS64.TRYWAIT P0, [R3+URZ], R0 ;  /* 0x00000000030075a7 */ /* 0x0022a4000800017f */
[----:B--2---:R-:W-:Y:S05]  /*bf40*/  @!P0 NANOSLEEP.SYNCS 0x989680 ;  /* 0x009896800000895d */ /* 0x004fea0003900000 */
[----:B------:R-:W2:Y:S02]  /*bf50*/  @!P0 SYNCS.PHASECHK.TRANS64 P0, [R3+URZ], R0 ;  /* 0x00000000030085a7 */ /* 0x000ea4000800007f */
[----:B--2---:R-:W-:Y:S05]  /*bf60*/  @!P0 BRA `(.L_x_228) ;  /* 0xfffffffc00f08947 */ /* 0x004fea000383ffff */
.L_x_221:
[----:B------:R-:W-:Y:S05]  /*bf70*/  BSYNC B0 ;  /* 0x0000000000007941 */ /* 0x000fea0003800000 */
.L_x_220:
[----:B------:R-:W-:Y:S05]  /*bf80*/  EXIT ;  /* 0x000000000000794d */ /* 0x000fea0003800000 */
.L_x_21:
[----:B-1----:R-:W-:-:S04]  /*bf90*/  IMAD.U32 R14, RZ, RZ, UR7 ;  /* 0x00000007ff0e7e24 */ /* 0x002fc8000f8e00ff */
[----:B------:R1:W4:Y:S03]  /*bfa0*/  SYNCS.PHASECHK.TRANS64.TRYWAIT P0, [R14+URZ], R13 ;  /* 0x0000000d0e0075a7 */ /* 0x000326000800017f */
[----:B----4-:R-:W-:Y:S05]  /*bfb0*/  @!P0 NANOSLEEP.SYNCS 0x989680 ;  /* 0x009896800000895d */ /* 0x010fea0003900000 */
[----:B------:R-:W4:Y:S02]  /*bfc0*/  @!P0 SYNCS.PHASECHK.TRANS64 P0, [R14+URZ], R13 ;  /* 0x0000000d0e0085a7 */ /* 0x000f24000800007f */
[----:B----4-:R-:W-:Y:S05]  /*bfd0*/  @!P0 BRA `(.L_x_21) ;  /* 0xfffffffc00ec8947 */ /* 0x010fea000383ffff */
[----:B------:R-:W-:Y:S05]  /*bfe0*/  BRA `(.L_x_20) ;  /* 0xffffff5800587947 */ /* 0x000fea000383ffff */
.L_x_27:
[----:B-1----:R-:W-:-:S04]  /*bff0*/  IMAD.U32 R176, RZ, RZ, UR14 ;  /* 0x0000000effb07e24 */ /* 0x002fc8000f8e00ff */
[----:B------:R1:W4:Y:S03]  /*c000*/  SYNCS.PHASECHK.TRANS64.TRYWAIT P0, [R176+URZ], R175 ;  /* 0x000000afb00075a7 */ /* 0x000326000800017f */
[----:B----4-:R-:W-:Y:S05]  /*c010*/  @!P0 NANOSLEEP.SYNCS 0x989680 ;  /* 0x009896800000895d */ /* 0x010fea0003900000 */
[----:B------:R-:W4:Y:S02]  /*c020*/  @!P0 SYNCS.PHASECHK.TRANS64 P0, [R176+URZ], R175 ;  /* 0x000000afb00085a7 */ /* 0x000f24000800007f */
[----:B----4-:R-:W-:Y:S05]  /*c030*/  @!P0 BRA `(.L_x_27) ;  /* 0xfffffffc00ec8947 */ /* 0x010fea000383ffff */
[----:B------:R-:W-:Y:S05]  /*c040*/  BRA `(.L_x_26) ;  /* 0xffffff6c00647947 */ /* 0x000fea000383ffff */
.L_x_208:
[----:B------:R-:W-:Y:S01]  /*c050*/  BSSY B1, `(.L_x_229) ;  /* 0x0000006000017945 */ /* 0x000fe20003800000 */
[----:B------:R-:W-:-:S07]  /*c060*/  IMAD.MOV.U32 R7, RZ, RZ, -0x1 ;  /* 0xffffffffff077424 */ /* 0x000fce00078e00ff */
[----:B------:R-:W-:Y:S05]  /*c070*/  WARPSYNC.COLLECTIVE R7, `(.L_x_230) ;  /* 0x00000000070c7348 */ /* 0x000fea0003c00000 */
[----:B------:R-:W-:Y:S02]  /*c080*/  ELECT P0, UR62, PT ;  /* 0x00000000003e782f */ /* 0x000fe40003800000 */
[----:B------:R-:W-:Y:S01]  /*c090*/  MOV R7, UR62 ;  /* 0x0000003e00077c02 */ /* 0x000fe20008000f00 */
[----:B------:R-:W-:Y:S10]  /*c0a0*/  ENDCOLLECTIVE ;  /* 0x000000000000791b */ /* 0x000ff40003800000 */
.L_x_230:
[----:B------:R-:W-:Y:S05]  /*c0b0*/  BSYNC B1 ;  /* 0x0000000000017941 */ /* 0x000fea0003800000 */
.L_x_229:
[----:B------:R-:W-:Y:S05]  /*c0c0*/  BRA `(.L_x_231) ;  /* 0xffffffec00f87947 */ /* 0x000fea000383ffff */
.L_x_211:
[----:B0-----:R0:W1:Y:S02]  /*c0d0*/  SYNCS.PHASECHK.TRANS64.TRYWAIT P0, [R18+URZ+0x30], R9 ;  /* 0x00003009120075a7 */ /* 0x001064000800017f */
[----:B-1----:R-:W-:Y:S05]  /*c0e0*/  @!P0 NANOSLEEP.SYNCS 0x989680 ;  /* 0x009896800000895d */ /* 0x002fea0003900000 */
[----:B------:R-:W1:Y:S02]  /*c0f0*/  @!P0 SYNCS.PHASECHK.TRANS64 P0, [R18+URZ+0x30], R9 ;  /* 0x00003009120085a7 */ /* 0x000e64000800007f */
[----:B-1----:R-:W-:Y:S05]  /*c100*/  @!P0 BRA `(.L_x_211) ;  /* 0xfffffffc00f08947 */ /* 0x002fea000383ffff */
[----:B------:R-:W-:Y:S05]  /*c110*/  BRA `(.L_x_232) ;  /* 0xfffffff000347947 */ /* 0x000fea000383ffff */
.L_x_219:
[----:B------:R-:W-:Y:S01]  /*c120*/  BSSY B0, `(.L_x_233) ;  /* 0x0000006000007945 */ /* 0x000fe20003800000 */
[----:B------:R-:W-:-:S07]  /*c130*/  IMAD.MOV.U32 R7, RZ, RZ, -0x1 ;  /* 0xffffffffff077424 */ /* 0x000fce00078e00ff */
[----:B------:R-:W-:Y:S05]  /*c140*/  WARPSYNC.COLLECTIVE R7, `(.L_x_234) ;  /* 0x00000000070c7348 */ /* 0x000fea0003c00000 */
[----:B------:R-:W-:Y:S02]  /*c150*/  ELECT P0, UR62, PT ;  /* 0x00000000003e782f */ /* 0x000fe40003800000 */
[----:B------:R-:W-:Y:S01]  /*c160*/  MOV R7, UR62 ;  /* 0x0000003e00077c02 */ /* 0x000fe20008000f00 */
[----:B------:R-:W-:Y:S10]  /*c170*/  ENDCOLLECTIVE ;  /* 0x000000000000791b */ /* 0x000ff40003800000 */
.L_x_234:
[----:B------:R-:W-:Y:S05]  /*c180*/  BSYNC B0 ;  /* 0x0000000000007941 */ /* 0x000fea0003800000 */
.L_x_233:
[----:B------:R-:W-:Y:S05]  /*c190*/  BRA `(.L_x_235) ;  /* 0xfffffff800807947 */ /* 0x000fea000383ffff */
.L_x_223:
[----:B0-----:R0:W1:Y:S02]  /*c1a0*/  SYNCS.PHASECHK.TRANS64.TRYWAIT P0, [R6+URZ], R3 ;  /* 0x00000003060075a7 */ /* 0x001064000800017f */
[----:B-1----:R-:W-:Y:S05]  /*c1b0*/  @!P0 NANOSLEEP.SYNCS 0x989680 ;  /* 0x009896800000895d */ /* 0x002fea0003900000 */
[----:B------:R-:W1:Y:S02]  /*c1c0*/  @!P0 SYNCS.PHASECHK.TRANS64 P0, [R6+URZ], R3 ;  /* 0x00000003060085a7 */ /* 0x000e64000800007f */
[----:B-1----:R-:W-:Y:S05]  /*c1d0*/  @!P0 BRA `(.L_x_223) ;  /* 0xfffffffc00f08947 */ /* 0x002fea000383ffff */
[----:B------:R-:W-:Y:S05]  /*c1e0*/  BRA `(.L_x_236) ;  /* 0xfffffff800c07947 */ /* 0x000fea000383ffff */
.L_x_224:
[----:B0-----:R0:W1:Y:S02]  /*c1f0*/  SYNCS.PHASECHK.TRANS64.TRYWAIT P0, [R7+URZ], R4 ;  /* 0x00000004070075a7 */ /* 0x001064000800017f */
[----:B-1----:R-:W-:Y:S05]  /*c200*/  @!P0 NANOSLEEP.SYNCS 0x989680 ;  /* 0x009896800000895d */ /* 0x002fea0003900000 */
[----:B------:R-:W1:Y:S02]  /*c210*/  @!P0 SYNCS.PHASECHK.TRANS64 P0, [R7+URZ], R4 ;  /* 0x00000004070085a7 */ /* 0x000e64000800007f */
[----:B-1----:R-:W-:Y:S05]  /*c220*/  @!P0 BRA `(.L_x_224) ;  /* 0xfffffffc00f08947 */ /* 0x002fea000383ffff */
[----:B------:R-:W-:Y:S05]  /*c230*/  BRA `(.L_x_237) ;  /* 0xfffffff800d07947 */ /* 0x000fea000383ffff */
.L_x_225:
[----:B0-----:R0:W1:Y:S02]  /*c240*/  SYNCS.PHASECHK.TRANS64.TRYWAIT P0, [R6+URZ], R5 ;  /* 0x00000005060075a7 */ /* 0x001064000800017f */
[----:B-1----:R-:W-:Y:S05]  /*c250*/  @!P0 NANOSLEEP.SYNCS 0x989680 ;  /* 0x009896800000895d */ /* 0x002fea0003900000 */
[----:B------:R-:W1:Y:S02]  /*c260*/  @!P0 SYNCS.PHASECHK.TRANS64 P0, [R6+URZ], R5 ;  /* 0x00000005060085a7 */ /* 0x000e64000800007f */
[----:B-1----:R-:W-:Y:S05]  /*c270*/  @!P0 BRA `(.L_x_225) ;  /* 0xfffffffc00f08947 */ /* 0x002fea000383ffff */
[----:B------:R-:W-:Y:S05]  /*c280*/  BRA `(.L_x_238) ;  /* 0xfffffff800e07947 */ /* 0x000fea000383ffff */
.L_x_226:
[----:B0-----:R0:W1:Y:S02]  /*c290*/  SYNCS.PHASECHK.TRANS64.TRYWAIT P0, [R9+URZ], R4 ;  /* 0x00000004090075a7 */ /* 0x001064000800017f */
[----:B-1----:R-:W-:Y:S05]  /*c2a0*/  @!P0 NANOSLEEP.SYNCS 0x989680 ;  /* 0x009896800000895d */ /* 0x002fea0003900000 */
[----:B------:R-:W1:Y:S02]  /*c2b0*/  @!P0 SYNCS.PHASECHK.TRANS64 P0, [R9+URZ], R4 ;  /* 0x00000004090085a7 */ /* 0x000e64000800007f */
[----:B-1----:R-:W-:Y:S05]  /*c2c0*/  @!P0 BRA `(.L_x_226) ;  /* 0xfffffffc00f08947 */ /* 0x002fea000383ffff */
[----:B------:R-:W-:Y:S05]  /*c2d0*/  BRA `(.L_x_239) ;  /* 0xfffffff800f07947 */ /* 0x000fea000383ffff */
.L_x_227:
[----:B0-----:R0:W1:Y:S02]  /*c2e0*/  SYNCS.PHASECHK.TRANS64.TRYWAIT P0, [R6+URZ], R5 ;  /* 0x00000005060075a7 */ /* 0x001064000800017f */
[----:B-1----:R-:W-:Y:S05]  /*c2f0*/  @!P0 NANOSLEEP.SYNCS 0x989680 ;  /* 0x009896800000895d */ /* 0x002fea0003900000 */
[----:B------:R-:W1:Y:S02]  /*c300*/  @!P0 SYNCS.PHASECHK.TRANS64 P0, [R6+URZ], R5 ;  /* 0x00000005060085a7 */ /* 0x000e64000800007f */
[----:B-1----:R-:W-:Y:S05]  /*c310*/  @!P0 BRA `(.L_x_227) ;  /* 0xfffffffc00f08947 */ /* 0x002fea000383ffff */
[----:B------:R-:W-:Y:S05]  /*c320*/  BRA `(.L_x_240) ;  /* 0xfffffff800f87947 */ /* 0x000fea000383ffff */
.L_x_241:
[----:B------:R-:W-:-:S00]  /*c330*/  BRA `(.L_x_241) ;  /* 0xfffffffc00fc7947 */ /* 0x000fc0000383ffff */
[----:B------:R-:W-:-:S00]  /*c340*/  NOP ;  /* 0x0000000000007918 */ /* 0x000fc00000000000 */
        /* <DEDUP_REMOVED lines=11> */
.L_x_242:


//--------------------- .nv.shared._ZN7cutlass13device_kernelINS_4gemm6kernel13GemmUniversalIN4cute5tupleIJiiiiEEENS1_10collective13CollectiveMmaINS1_37MainloopSm90TmaGmmaWarpSpecializedFP8ILi6ENS5_IJNS4_1CILi2EEENSA_ILi1EEESC_EEENS1_35KernelTmaWarpSpecializedCooperativeEEENS5_IJNSA_ILi192EEENSA_ILi80EEENSA_ILi128EEEEEENS_12float_e4m3_tENS5_IJlSC_lEEESK_SL_NS4_8TiledMMAINS4_8MMA_AtomIJNS4_4SM904GMMA30MMA_64x16x32_F32E4M3E4M3_SS_TNILNSP_7ScaleInE1ELSR_1EEEEEENS4_6LayoutISD_NS5_IJSC_NSA_ILi0EEESV_EEEEENS5_IJNS4_10UnderscoreESY_SY_EEEEENS4_13SM90_TMA_LOADENS4_14ComposedLayoutINS4_7SwizzleILi3ELi4ELi3EEENS4_18smem_ptr_flag_bitsILi8EEENSU_INS5_IJNSA_ILi8EEESI_EEENS5_IJSI_SC_EEEEEEEvNS4_8identityENS4_23SM90_TMA_LOAD_MULTICASTES1B_vS1C_EENS_8epilogue10collective6detail29Sm90TmaWarpSpecializedAdapterINS1G_15DefaultEpilogueISK_SL_SL_NS1F_6thread17LinearCombinationISK_Li1EffLNS1K_9ScaleType4KindE0ELNS_15FloatRoundStyleE2ESK_EENS1_15EpilogueDefaultEEEEEvvEEEEvNT_6ParamsE --------------------------
	.section	.nv.shared._ZN7cutlass13device_kernelINS_4gemm6kernel13GemmUniversalIN4cute5tupleIJiiiiEEENS1_10collective13CollectiveMmaINS1_37MainloopSm90TmaGmmaWarpSpecializedFP8ILi6ENS5_IJNS4_1CILi2EEENSA_ILi1EEESC_EEENS1_35KernelTmaWarpSpecializedCooperativeEEENS5_IJNSA_ILi192EEENSA_ILi80EEENSA_ILi128EEEEEENS_12float_e4m3_tENS5_IJlSC_lEEESK_SL_NS4_8TiledMMAINS4_8MMA_AtomIJNS4_4SM904GMMA30MMA_64x16x32_F32E4M3E4M3_SS_TNILNSP_7ScaleInE1ELSR_1EEEEEENS4_6LayoutISD_NS5_IJSC_NSA_ILi0EEESV_EEEEENS5_IJNS4_10UnderscoreESY_SY_EEEEENS4_13SM90_TMA_LOADENS4_14ComposedLayoutINS4_7SwizzleILi3ELi4ELi3EEENS4_18smem_ptr_flag_bitsILi8EEENSU_INS5_IJNSA_ILi8EEESI_EEENS5_IJSI_SC_EEEEEEEvNS4_8identityENS4_23SM90_TMA_LOAD_MULTICASTES1B_vS1C_EENS_8epilogue10collective6detail29Sm90TmaWarpSpecializedAdapterINS1G_15DefaultEpilogueISK_SL_SL_NS1F_6thread17LinearCombinationISK_Li1EffLNS1K_9ScaleType4KindE0ELNS_15FloatRoundStyleE2ESK_EENS1_15EpilogueDefaultEEEEEvvEEEEvNT_6ParamsE,"aw",@nobits
	.sectionflags	@""
	.align	16
	.zero		1024


//--------------------- .nv.shared.reserved.0     --------------------------
	.section	.nv.shared.reserved.0,"aw",@nobits
	.weak		__nv_reservedSMEM_offset_0_alias
	.size		__nv_reservedSMEM_offset_0_alias, 0, 0
	.other		__nv_reservedSMEM_offset_0_alias,@"STO_CUDA_RESERVED_SHARED STV_DEFAULT"
__nv_reservedSMEM_offset_0_alias:
	.zero		0


//--------------------- .nv.global                --------------------------
	.section	.nv.global,"aw",@nobits
.nv.global:
	.type		_ZN39_INTERNAL_4161c5e6_4_k_cu_79edd222_55994cute1_E,@object
	.size		_ZN39_INTERNAL_4161c5e6_4_k_cu_79edd222_55994cute1_E,(_ZN39_INTERNAL_4161c5e6_4_k_cu_79edd222_55994cuda3std3__45__cpo6cbeginE - _ZN39_INTERNAL_4161c5e6_4_k_cu_79edd222_55994cute1_E)
_ZN39_INTERNAL_4161c5e6_4_k_cu_79edd222_55994cute1_E:
	.zero		1
	.type		_ZN39_INTERNAL_4161c5e6_4_k_cu_79edd222_55994cuda3std3__45__cpo6cbeginE,@object
	.size		_ZN39_INTERNAL_4161c5e6_4_k_cu_79edd222_55994cuda3std3__45__cpo6cbeginE,(_ZN39_INTERNAL_4161c5e6_4_k_cu_79edd222_55994cuda3std3__48in_placeE - _ZN39_INTERNAL_4161c5e6_4_k_cu_79edd222_55994cuda3std3__45__cpo6cbeginE)
_ZN39_INTERNAL_4161c5e6_4_k_cu_79edd222_55994cuda3std3__45__cpo6cbeginE:
	.zero		1
	.type		_ZN39_INTERNAL_4161c5e6_4_k_cu_79edd222_55994cuda3std3__48in_placeE,@object
	.size		_ZN39_INTERNAL_4161c5e6_4_k_cu_79edd222_55994cuda3std3__48in_placeE,(_ZN39_INTERNAL_4161c5e6_4_k_cu_79edd222_55994cuda3std6ranges3__45__cpo9iter_moveE - _ZN39_INTERNAL_4161c5e6_4_k_cu_79edd222_55994cuda3std3__48in_placeE)
_ZN39_INTERNAL_4161c5e6_4_k_cu_79edd222_55994cuda3std3__48in_placeE:
	.zero		1
	.type		_ZN39_INTERNAL_4161c5e6_4_k_cu_79edd222_55994cuda3std6ranges3__45__cpo9iter_moveE,@object
	.size		_ZN39_INTERNAL_4161c5e6_4_k_cu_79edd222_55994cuda3std6ranges3__45__cpo9iter_moveE,(_ZN39_INTERNAL_4161c5e6_4_k_cu_79edd222_55994cuda3std3__45__cpo5beginE - _ZN39_INTERNAL_4161c5e6_4_k_cu_79edd222_55994cuda3std6ranges3__45__cpo9iter_moveE)
_ZN39_INTERNAL_4161c5e6_4_k_cu_79edd222_55994cuda3std6ranges3__45__cpo9iter_moveE:
	.zero		1
	.type		_ZN39_INTERNAL_4161c5e6_4_k_cu_79edd222_55994cuda3std3__45__cpo5beginE,@object
	.size		_ZN39_INTERNAL_4161c5e6_4_k_cu_79edd222_55994cuda3std3__45__cpo5beginE,(_ZN39_INTERNAL_4161c5e6_4_k_cu_79edd222_55994cuda3std3__441_GLOBAL__N__4161c5e6_4_k_cu_79edd222_55996ignoreE - _ZN39_INTERNAL_4161c5e6_4_k_cu_79edd222_55994cuda3std3__45__cpo5beginE)
_ZN39_INTERNAL_4161c5e6_4_k_cu_79edd222_55994cuda3std3__45__cpo5beginE:
	.zero		1
	.type		_ZN39_INTERNAL_4161c5e6_4_k_cu_79edd222_55994cuda3std3__441_GLOBAL__N__4161c5e6_4_k_cu_79edd222_55996ignoreE,@object
	.size		_ZN39_INTERNAL_4161c5e6_4_k_cu_79edd222_55994cuda3std3__441_GLOBAL__N__4161c5e6_4_k_cu_79edd222_55996ignoreE,(_ZN39_INTERNAL_4161c5e6_4_k_cu_79edd222_55994cute7productE - _ZN39_INTERNAL_4161c5e6_4_k_cu_79edd222_55994cuda3std3__441_GLOBAL__N__4161c5e6_4_k_cu_79edd222_55996ignoreE)
_ZN39_INTERNAL_4161c5e6_4_k_cu_79edd222_55994cuda3std3__441_GLOBAL__N__4161c5e6_4_k_cu_79edd222_55996ignoreE:
	.zero		1
	.type		_ZN39_INTERNAL_4161c5e6_4_k_cu_79edd222_55994cute7productE,@object
	.size		_ZN39_INTERNAL_4161c5e6_4_k_cu_79edd222_55994cute7productE,(_ZN39_INTERNAL_4161c5e6_4_k_cu_79edd222_55994cuda3std3__45__cpo3endE - _ZN39_INTERNAL_4161c5e6_4_k_cu_79edd222_55994cute7productE)
_ZN39_INTERNAL_4161c5e6_4_k_cu_79edd222_55994cute7productE:
	.zero		1
	.type		_ZN39_INTERNAL_4161c5e6_4_k_cu_79edd222_55994cuda3std3__45__cpo3endE,@object
	.size		_ZN39_INTERNAL_4161c5e6_4_k_cu_79edd222_55994cuda3std3__45__cpo3endE,(_ZN39_INTERNAL_4161c5e6_4_k_cu_79edd222_55994cuda3std3__419piecewise_constructE - _ZN39_INTERNAL_4161c5e6_4_k_cu_79edd222_55994cuda3std3__45__cpo3endE)
_ZN39_INTERNAL_4161c5e6_4_k_cu_79edd222_55994cuda3std3__45__cpo3endE:
	.zero		1
	.type		_ZN39_INTERNAL_4161c5e6_4_k_cu_79edd222_55994cuda3std3__419piecewise_constructE,@object
	.size		_ZN39_INTERNAL_4161c5e6_4_k_cu_79edd222_55994cuda3std3__419piecewise_constructE,(_ZN39_INTERNAL_4161c5e6_4_k_cu_79edd222_55994cuda3std3__45__cpo4cendE - _ZN39_INTERNAL_4161c5e6_4_k_cu_79edd222_55994cuda3std3__419piecewise_constructE)
_ZN39_INTERNAL_4161c5e6_4_k_cu_79edd222_55994cuda3std3__419piecewise_constructE:
	.zero		1
	.type		_ZN39_INTERNAL_4161c5e6_4_k_cu_79edd222_55994cuda3std3__45__cpo4cendE,@object
	.size		_ZN39_INTERNAL_4161c5e6_4_k_cu_79edd222_55994cuda3std3__45__cpo4cendE,(_ZN39_INTERNAL_4161c5e6_4_k_cu_79edd222_55994cuda3std6ranges3__45__cpo4swapE - _ZN39_INTERNAL_4161c5e6_4_k_cu_79edd222_55994cuda3std3__45__cpo4cendE)
_ZN39_INTERNAL_4161c5e6_4_k_cu_79edd222_55994cuda3std3__45__cpo4cendE:
	.zero		1
	.type		_ZN39_INTERNAL_4161c5e6_4_k_cu_79edd222_55994cuda3std6ranges3__45__cpo4swapE,@object
	.size		_ZN39_INTERNAL_4161c5e6_4_k_cu_79edd222_55994cuda3std6ranges3__45__cpo4swapE,(.L_7 - _ZN39_INTERNAL_4161c5e6_4_k_cu_79edd222_55994cuda3std6ranges3__45__cpo4swapE)
_ZN39_INTERNAL_4161c5e6_4_k_cu_79edd222_55994cuda3std6ranges3__45__cpo4swapE:
	.zero		1
.L_7:


//--------------------- .nv.constant0._ZN7cutlass13device_kernelINS_4gemm6kernel13GemmUniversalIN4cute5tupleIJiiiiEEENS1_10collective13CollectiveMmaINS1_37MainloopSm90TmaGmmaWarpSpecializedFP8ILi6ENS5_IJNS4_1CILi2EEENSA_ILi1EEESC_EEENS1_35KernelTmaWarpSpecializedCooperativeEEENS5_IJNSA_ILi192EEENSA_ILi80EEENSA_ILi128EEEEEENS_12float_e4m3_tENS5_IJlSC_lEEESK_SL_NS4_8TiledMMAINS4_8MMA_AtomIJNS4_4SM904GMMA30MMA_64x16x32_F32E4M3E4M3_SS_TNILNSP_7ScaleInE1ELSR_1EEEEEENS4_6LayoutISD_NS5_IJSC_NSA_ILi0EEESV_EEEEENS5_IJNS4_10UnderscoreESY_SY_EEEEENS4_13SM90_TMA_LOADENS4_14ComposedLayoutINS4_7SwizzleILi3ELi4ELi3EEENS4_18smem_ptr_flag_bitsILi8EEENSU_INS5_IJNSA_ILi8EEESI_EEENS5_IJSI_SC_EEEEEEEvNS4_8identityENS4_23SM90_TMA_LOAD_MULTICASTES1B_vS1C_EENS_8epilogue10collective6detail29Sm90TmaWarpSpecializedAdapterINS1G_15DefaultEpilogueISK_SL_SL_NS1F_6thread17LinearCombinationISK_Li1EffLNS1K_9ScaleType4KindE0ELNS_15FloatRoundStyleE2ESK_EENS1_15EpilogueDefaultEEEEEvvEEEEvNT_6ParamsE --------------------------
	.section	.nv.constant0._ZN7cutlass13device_kernelINS_4gemm6kernel13GemmUniversalIN4cute5tupleIJiiiiEEENS1_10collective13CollectiveMmaINS1_37MainloopSm90TmaGmmaWarpSpecializedFP8ILi6ENS5_IJNS4_1CILi2EEENSA_ILi1EEESC_EEENS1_35KernelTmaWarpSpecializedCooperativeEEENS5_IJNSA_ILi192EEENSA_ILi80EEENSA_ILi128EEEEEENS_12float_e4m3_tENS5_IJlSC_lEEESK_SL_NS4_8TiledMMAINS4_8MMA_AtomIJNS4_4SM904GMMA30MMA_64x16x32_F32E4M3E4M3_SS_TNILNSP_7ScaleInE1ELSR_1EEEEEENS4_6LayoutISD_NS5_IJSC_NSA_ILi0EEESV_EEEEENS5_IJNS4_10UnderscoreESY_SY_EEEEENS4_13SM90_TMA_LOADENS4_14ComposedLayoutINS4_7SwizzleILi3ELi4ELi3EEENS4_18smem_ptr_flag_bitsILi8EEENSU_INS5_IJNSA_ILi8EEESI_EEENS5_IJSI_SC_EEEEEEEvNS4_8identityENS4_23SM90_TMA_LOAD_MULTICASTES1B_vS1C_EENS_8epilogue10collective6detail29Sm90TmaWarpSpecializedAdapterINS1G_15DefaultEpilogueISK_SL_SL_NS1F_6thread17LinearCombinationISK_Li1EffLNS1K_9ScaleType4KindE0ELNS_15FloatRoundStyleE2ESK_EENS1_15EpilogueDefaultEEEEEvvEEEEvNT_6ParamsE,"a",@progbits
	.sectionflags	@""
	.align	4
.nv.constant0._ZN7cutlass13device_kernelINS_4gemm6kernel13GemmUniversalIN4cute5tupleIJiiiiEEENS1_10collective13CollectiveMmaINS1_37MainloopSm90TmaGmmaWarpSpecializedFP8ILi6ENS5_IJNS4_1CILi2EEENSA_ILi1EEESC_EEENS1_35KernelTmaWarpSpecializedCooperativeEEENS5_IJNSA_ILi192EEENSA_ILi80EEENSA_ILi128EEEEEENS_12float_e4m3_tENS5_IJlSC_lEEESK_SL_NS4_8TiledMMAINS4_8MMA_AtomIJNS4_4SM904GMMA30MMA_64x16x32_F32E4M3E4M3_SS_TNILNSP_7ScaleInE1ELSR_1EEEEEENS4_6LayoutISD_NS5_IJSC_NSA_ILi0EEESV_EEEEENS5_IJNS4_10UnderscoreESY_SY_EEEEENS4_13SM90_TMA_LOADENS4_14ComposedLayoutINS4_7SwizzleILi3ELi4ELi3EEENS4_18smem_ptr_flag_bitsILi8EEENSU_INS5_IJNSA_ILi8EEESI_EEENS5_IJSI_SC_EEEEEEEvNS4_8identityENS4_23SM90_TMA_LOAD_MULTICASTES1B_vS1C_EENS_8epilogue10collective6detail29Sm90TmaWarpSpecializedAdapterINS1G_15DefaultEpilogueISK_SL_SL_NS1F_6thread17LinearCombinationISK_Li1EffLNS1K_9ScaleType4KindE0ELNS_15FloatRoundStyleE2ESK_EENS1_15EpilogueDefaultEEEEEvvEEEEvNT_6ParamsE:
	.zero		1664


//--------------------- SYMBOLS --------------------------

	.type		.nv.reservedSmem.offset0,@object
	.size		.nv.reservedSmem.offset0,0x4
